//
// Generated by NVIDIA NVVM Compiler
//
// Compiler Build ID: CL-36424714
// Cuda compilation tools, release 13.0, V13.0.88
// Based on NVVM 20.0.0
//

.version 9.0
.target sm_100
.address_size 64

	// .globl	matmultgpu5
// _ZZ11matmultgpu5E2As has been demoted
// _ZZ11matmultgpu5E2Bs has been demoted

.visible .entry matmultgpu5(
	.param .u32 matmultgpu5_param_0,
	.param .u32 matmultgpu5_param_1,
	.param .u32 matmultgpu5_param_2,
	.param .u64 .ptr .align 1 matmultgpu5_param_3,
	.param .u64 .ptr .align 1 matmultgpu5_param_4,
	.param .u64 .ptr .align 1 matmultgpu5_param_5
)
{
	.reg .pred 	%p<8>;
	.reg .b32 	%r<84>;
	.reg .b64 	%rd<29>;
	.reg .b64 	%fd<368>;
	// demoted variable
	.shared .align 8 .b8 _ZZ11matmultgpu5E2As[2048];
	// demoted variable
	.shared .align 8 .b8 _ZZ11matmultgpu5E2Bs[2048];
	ld.param.u32 	%r35, [matmultgpu5_param_1];
	ld.param.u32 	%r36, [matmultgpu5_param_2];
	ld.param.u64 	%rd4, [matmultgpu5_param_3];
	ld.param.u64 	%rd5, [matmultgpu5_param_4];
	ld.param.u64 	%rd3, [matmultgpu5_param_5];
	cvta.to.global.u64 	%rd1, %rd5;
	cvta.to.global.u64 	%rd2, %rd4;
	mov.u32 	%r1, %ctaid.y;
	mov.u32 	%r2, %ctaid.x;
	mov.u32 	%r3, %tid.y;
	mov.u32 	%r4, %tid.x;
	shr.s32 	%r37, %r36, 31;
	shr.u32 	%r38, %r37, 28;
	add.s32 	%r39, %r36, %r38;
	shr.s32 	%r5, %r39, 4;
	setp.lt.s32 	%p1, %r36, 16;
	mov.f64 	%fd367, 0d0000000000000000;
	@%p1 bra 	$L__BB0_9;
	shl.b32 	%r41, %r1, 4;
	add.s32 	%r42, %r41, %r3;
	mad.lo.s32 	%r6, %r36, %r42, %r4;
	shl.b32 	%r43, %r3, 7;
	mov.u32 	%r44, _ZZ11matmultgpu5E2As;
	add.s32 	%r7, %r44, %r43;
	shl.b32 	%r45, %r4, 3;
	add.s32 	%r8, %r7, %r45;
	shl.b32 	%r9, %r2, 4;
	mov.u32 	%r46, _ZZ11matmultgpu5E2Bs;
	add.s32 	%r11, %r46, %r45;
	add.s32 	%r10, %r11, %r43;
	add.s32 	%r47, %r5, -1;
	setp.lt.u32 	%p2, %r47, 3;
	mov.b32 	%r83, 0;
	mov.f64 	%fd367, 0d0000000000000000;
	@%p2 bra 	$L__BB0_4;
	and.b32  	%r48, %r5, 134217724;
	neg.s32 	%r81, %r48;
	add.s32 	%r49, %r3, 48;
	mad.lo.s32 	%r50, %r35, %r49, %r4;
	add.s32 	%r79, %r50, %r9;
	shl.b32 	%r14, %r35, 6;
	add.s32 	%r51, %r3, 32;
	mad.lo.s32 	%r52, %r35, %r51, %r4;
	add.s32 	%r78, %r52, %r9;
	add.s32 	%r53, %r3, 16;
	mad.lo.s32 	%r54, %r35, %r53, %r4;
	add.s32 	%r77, %r54, %r9;
	mad.lo.s32 	%r55, %r3, %r35, %r4;
	add.s32 	%r76, %r55, %r9;
	mov.f64 	%fd367, 0d0000000000000000;
	mov.u32 	%r80, %r6;
$L__BB0_3:
	.pragma "nounroll";
	and.b32  	%r83, %r5, 134217724;
	mul.wide.s32 	%rd6, %r80, 8;
	add.s64 	%rd7, %rd2, %rd6;
	ld.global.f64 	%fd14, [%rd7];
	st.shared.f64 	[%r8], %fd14;
	mul.wide.s32 	%rd8, %r76, 8;
	add.s64 	%rd9, %rd1, %rd8;
	ld.global.f64 	%fd15, [%rd9];
	st.shared.f64 	[%r10], %fd15;
	bar.sync 	0;
	ld.shared.f64 	%fd16, [%r7];
	ld.shared.f64 	%fd17, [%r11];
	fma.rn.f64 	%fd18, %fd16, %fd17, %fd367;
	ld.shared.f64 	%fd19, [%r7+8];
	ld.shared.f64 	%fd20, [%r11+128];
	fma.rn.f64 	%fd21, %fd19, %fd20, %fd18;
	ld.shared.f64 	%fd22, [%r7+16];
	ld.shared.f64 	%fd23, [%r11+256];
	fma.rn.f64 	%fd24, %fd22, %fd23, %fd21;
	ld.shared.f64 	%fd25, [%r7+24];
	ld.shared.f64 	%fd26, [%r11+384];
	fma.rn.f64 	%fd27, %fd25, %fd26, %fd24;
	ld.shared.f64 	%fd28, [%r7+32];
	ld.shared.f64 	%fd29, [%r11+512];
	fma.rn.f64 	%fd30, %fd28, %fd29, %fd27;
	ld.shared.f64 	%fd31, [%r7+40];
	ld.shared.f64 	%fd32, [%r11+640];
	fma.rn.f64 	%fd33, %fd31, %fd32, %fd30;
	ld.shared.f64 	%fd34, [%r7+48];
	ld.shared.f64 	%fd35, [%r11+768];
	fma.rn.f64 	%fd36, %fd34, %fd35, %fd33;
	ld.shared.f64 	%fd37, [%r7+56];
	ld.shared.f64 	%fd38, [%r11+896];
	fma.rn.f64 	%fd39, %fd37, %fd38, %fd36;
	ld.shared.f64 	%fd40, [%r7+64];
	ld.shared.f64 	%fd41, [%r11+1024];
	fma.rn.f64 	%fd42, %fd40, %fd41, %fd39;
	ld.shared.f64 	%fd43, [%r7+72];
	ld.shared.f64 	%fd44, [%r11+1152];
	fma.rn.f64 	%fd45, %fd43, %fd44, %fd42;
	ld.shared.f64 	%fd46, [%r7+80];
	ld.shared.f64 	%fd47, [%r11+1280];
	fma.rn.f64 	%fd48, %fd46, %fd47, %fd45;
	ld.shared.f64 	%fd49, [%r7+88];
	ld.shared.f64 	%fd50, [%r11+1408];
	fma.rn.f64 	%fd51, %fd49, %fd50, %fd48;
	ld.shared.f64 	%fd52, [%r7+96];
	ld.shared.f64 	%fd53, [%r11+1536];
	fma.rn.f64 	%fd54, %fd52, %fd53, %fd51;
	ld.shared.f64 	%fd55, [%r7+104];
	ld.shared.f64 	%fd56, [%r11+1664];
	fma.rn.f64 	%fd57, %fd55, %fd56, %fd54;
	ld.shared.f64 	%fd58, [%r7+112];
	ld.shared.f64 	%fd59, [%r11+1792];
	fma.rn.f64 	%fd60, %fd58, %fd59, %fd57;
	ld.shared.f64 	%fd61, [%r7+120];
	ld.shared.f64 	%fd62, [%r11+1920];
	fma.rn.f64 	%fd63, %fd61, %fd62, %fd60;
	bar.sync 	0;
	ld.global.f64 	%fd64, [%rd7+128];
	st.shared.f64 	[%r8], %fd64;
	mul.wide.s32 	%rd10, %r77, 8;
	add.s64 	%rd11, %rd1, %rd10;
	ld.global.f64 	%fd65, [%rd11];
	st.shared.f64 	[%r10], %fd65;
	bar.sync 	0;
	ld.shared.f64 	%fd66, [%r7];
	ld.shared.f64 	%fd67, [%r11];
	fma.rn.f64 	%fd68, %fd66, %fd67, %fd63;
	ld.shared.f64 	%fd69, [%r7+8];
	ld.shared.f64 	%fd70, [%r11+128];
	fma.rn.f64 	%fd71, %fd69, %fd70, %fd68;
	ld.shared.f64 	%fd72, [%r7+16];
	ld.shared.f64 	%fd73, [%r11+256];
	fma.rn.f64 	%fd74, %fd72, %fd73, %fd71;
	ld.shared.f64 	%fd75, [%r7+24];
	ld.shared.f64 	%fd76, [%r11+384];
	fma.rn.f64 	%fd77, %fd75, %fd76, %fd74;
	ld.shared.f64 	%fd78, [%r7+32];
	ld.shared.f64 	%fd79, [%r11+512];
	fma.rn.f64 	%fd80, %fd78, %fd79, %fd77;
	ld.shared.f64 	%fd81, [%r7+40];
	ld.shared.f64 	%fd82, [%r11+640];
	fma.rn.f64 	%fd83, %fd81, %fd82, %fd80;
	ld.shared.f64 	%fd84, [%r7+48];
	ld.shared.f64 	%fd85, [%r11+768];
	fma.rn.f64 	%fd86, %fd84, %fd85, %fd83;
	ld.shared.f64 	%fd87, [%r7+56];
	ld.shared.f64 	%fd88, [%r11+896];
	fma.rn.f64 	%fd89, %fd87, %fd88, %fd86;
	ld.shared.f64 	%fd90, [%r7+64];
	ld.shared.f64 	%fd91, [%r11+1024];
	fma.rn.f64 	%fd92, %fd90, %fd91, %fd89;
	ld.shared.f64 	%fd93, [%r7+72];
	ld.shared.f64 	%fd94, [%r11+1152];
	fma.rn.f64 	%fd95, %fd93, %fd94, %fd92;
	ld.shared.f64 	%fd96, [%r7+80];
	ld.shared.f64 	%fd97, [%r11+1280];
	fma.rn.f64 	%fd98, %fd96, %fd97, %fd95;
	ld.shared.f64 	%fd99, [%r7+88];
	ld.shared.f64 	%fd100, [%r11+1408];
	fma.rn.f64 	%fd101, %fd99, %fd100, %fd98;
	ld.shared.f64 	%fd102, [%r7+96];
	ld.shared.f64 	%fd103, [%r11+1536];
	fma.rn.f64 	%fd104, %fd102, %fd103, %fd101;
	ld.shared.f64 	%fd105, [%r7+104];
	ld.shared.f64 	%fd106, [%r11+1664];
	fma.rn.f64 	%fd107, %fd105, %fd106, %fd104;
	ld.shared.f64 	%fd108, [%r7+112];
	ld.shared.f64 	%fd109, [%r11+1792];
	fma.rn.f64 	%fd110, %fd108, %fd109, %fd107;
	ld.shared.f64 	%fd111, [%r7+120];
	ld.shared.f64 	%fd112, [%r11+1920];
	fma.rn.f64 	%fd113, %fd111, %fd112, %fd110;
	bar.sync 	0;
	ld.global.f64 	%fd114, [%rd7+256];
	st.shared.f64 	[%r8], %fd114;
	mul.wide.s32 	%rd12, %r78, 8;
	add.s64 	%rd13, %rd1, %rd12;
	ld.global.f64 	%fd115, [%rd13];
	st.shared.f64 	[%r10], %fd115;
	bar.sync 	0;
	ld.shared.f64 	%fd116, [%r7];
	ld.shared.f64 	%fd117, [%r11];
	fma.rn.f64 	%fd118, %fd116, %fd117, %fd113;
	ld.shared.f64 	%fd119, [%r7+8];
	ld.shared.f64 	%fd120, [%r11+128];
	fma.rn.f64 	%fd121, %fd119, %fd120, %fd118;
	ld.shared.f64 	%fd122, [%r7+16];
	ld.shared.f64 	%fd123, [%r11+256];
	fma.rn.f64 	%fd124, %fd122, %fd123, %fd121;
	ld.shared.f64 	%fd125, [%r7+24];
	ld.shared.f64 	%fd126, [%r11+384];
	fma.rn.f64 	%fd127, %fd125, %fd126, %fd124;
	ld.shared.f64 	%fd128, [%r7+32];
	ld.shared.f64 	%fd129, [%r11+512];
	fma.rn.f64 	%fd130, %fd128, %fd129, %fd127;
	ld.shared.f64 	%fd131, [%r7+40];
	ld.shared.f64 	%fd132, [%r11+640];
	fma.rn.f64 	%fd133, %fd131, %fd132, %fd130;
	ld.shared.f64 	%fd134, [%r7+48];
	ld.shared.f64 	%fd135, [%r11+768];
	fma.rn.f64 	%fd136, %fd134, %fd135, %fd133;
	ld.shared.f64 	%fd137, [%r7+56];
	ld.shared.f64 	%fd138, [%r11+896];
	fma.rn.f64 	%fd139, %fd137, %fd138, %fd136;
	ld.shared.f64 	%fd140, [%r7+64];
	ld.shared.f64 	%fd141, [%r11+1024];
	fma.rn.f64 	%fd142, %fd140, %fd141, %fd139;
	ld.shared.f64 	%fd143, [%r7+72];
	ld.shared.f64 	%fd144, [%r11+1152];
	fma.rn.f64 	%fd145, %fd143, %fd144, %fd142;
	ld.shared.f64 	%fd146, [%r7+80];
	ld.shared.f64 	%fd147, [%r11+1280];
	fma.rn.f64 	%fd148, %fd146, %fd147, %fd145;
	ld.shared.f64 	%fd149, [%r7+88];
	ld.shared.f64 	%fd150, [%r11+1408];
	fma.rn.f64 	%fd151, %fd149, %fd150, %fd148;
	ld.shared.f64 	%fd152, [%r7+96];
	ld.shared.f64 	%fd153, [%r11+1536];
	fma.rn.f64 	%fd154, %fd152, %fd153, %fd151;
	ld.shared.f64 	%fd155, [%r7+104];
	ld.shared.f64 	%fd156, [%r11+1664];
	fma.rn.f64 	%fd157, %fd155, %fd156, %fd154;
	ld.shared.f64 	%fd158, [%r7+112];
	ld.shared.f64 	%fd159, [%r11+1792];
	fma.rn.f64 	%fd160, %fd158, %fd159, %fd157;
	ld.shared.f64 	%fd161, [%r7+120];
	ld.shared.f64 	%fd162, [%r11+1920];
	fma.rn.f64 	%fd163, %fd161, %fd162, %fd160;
	bar.sync 	0;
	ld.global.f64 	%fd164, [%rd7+384];
	st.shared.f64 	[%r8], %fd164;
	mul.wide.s32 	%rd14, %r79, 8;
	add.s64 	%rd15, %rd1, %rd14;
	ld.global.f64 	%fd165, [%rd15];
	st.shared.f64 	[%r10], %fd165;
	bar.sync 	0;
	ld.shared.f64 	%fd166, [%r7];
	ld.shared.f64 	%fd167, [%r11];
	fma.rn.f64 	%fd168, %fd166, %fd167, %fd163;
	ld.shared.f64 	%fd169, [%r7+8];
	ld.shared.f64 	%fd170, [%r11+128];
	fma.rn.f64 	%fd171, %fd169, %fd170, %fd168;
	ld.shared.f64 	%fd172, [%r7+16];
	ld.shared.f64 	%fd173, [%r11+256];
	fma.rn.f64 	%fd174, %fd172, %fd173, %fd171;
	ld.shared.f64 	%fd175, [%r7+24];
	ld.shared.f64 	%fd176, [%r11+384];
	fma.rn.f64 	%fd177, %fd175, %fd176, %fd174;
	ld.shared.f64 	%fd178, [%r7+32];
	ld.shared.f64 	%fd179, [%r11+512];
	fma.rn.f64 	%fd180, %fd178, %fd179, %fd177;
	ld.shared.f64 	%fd181, [%r7+40];
	ld.shared.f64 	%fd182, [%r11+640];
	fma.rn.f64 	%fd183, %fd181, %fd182, %fd180;
	ld.shared.f64 	%fd184, [%r7+48];
	ld.shared.f64 	%fd185, [%r11+768];
	fma.rn.f64 	%fd186, %fd184, %fd185, %fd183;
	ld.shared.f64 	%fd187, [%r7+56];
	ld.shared.f64 	%fd188, [%r11+896];
	fma.rn.f64 	%fd189, %fd187, %fd188, %fd186;
	ld.shared.f64 	%fd190, [%r7+64];
	ld.shared.f64 	%fd191, [%r11+1024];
	fma.rn.f64 	%fd192, %fd190, %fd191, %fd189;
	ld.shared.f64 	%fd193, [%r7+72];
	ld.shared.f64 	%fd194, [%r11+1152];
	fma.rn.f64 	%fd195, %fd193, %fd194, %fd192;
	ld.shared.f64 	%fd196, [%r7+80];
	ld.shared.f64 	%fd197, [%r11+1280];
	fma.rn.f64 	%fd198, %fd196, %fd197, %fd195;
	ld.shared.f64 	%fd199, [%r7+88];
	ld.shared.f64 	%fd200, [%r11+1408];
	fma.rn.f64 	%fd201, %fd199, %fd200, %fd198;
	ld.shared.f64 	%fd202, [%r7+96];
	ld.shared.f64 	%fd203, [%r11+1536];
	fma.rn.f64 	%fd204, %fd202, %fd203, %fd201;
	ld.shared.f64 	%fd205, [%r7+104];
	ld.shared.f64 	%fd206, [%r11+1664];
	fma.rn.f64 	%fd207, %fd205, %fd206, %fd204;
	ld.shared.f64 	%fd208, [%r7+112];
	ld.shared.f64 	%fd209, [%r11+1792];
	fma.rn.f64 	%fd210, %fd208, %fd209, %fd207;
	ld.shared.f64 	%fd211, [%r7+120];
	ld.shared.f64 	%fd212, [%r11+1920];
	fma.rn.f64 	%fd367, %fd211, %fd212, %fd210;
	bar.sync 	0;
	add.s32 	%r81, %r81, 4;
	add.s32 	%r80, %r80, 64;
	add.s32 	%r79, %r79, %r14;
	add.s32 	%r78, %r78, %r14;
	add.s32 	%r77, %r77, %r14;
	add.s32 	%r76, %r76, %r14;
	setp.ne.s32 	%p3, %r81, 0;
	@%p3 bra 	$L__BB0_3;
$L__BB0_4:
	and.b32  	%r32, %r5, 3;
	setp.eq.s32 	%p4, %r32, 0;
	@%p4 bra 	$L__BB0_9;
	setp.eq.s32 	%p5, %r32, 1;
	@%p5 bra 	$L__BB0_7;
	shl.b32 	%r56, %r83, 4;
	add.s32 	%r57, %r6, %r56;
	mul.wide.s32 	%rd16, %r57, 8;
	add.s64 	%rd17, %rd2, %rd16;
	ld.global.f64 	%fd214, [%rd17];
	st.shared.f64 	[%r8], %fd214;
	add.s32 	%r58, %r56, %r3;
	add.s32 	%r60, %r9, %r4;
	mad.lo.s32 	%r61, %r58, %r35, %r60;
	mul.wide.s32 	%rd18, %r61, 8;
	add.s64 	%rd19, %rd1, %rd18;
	ld.global.f64 	%fd215, [%rd19];
	st.shared.f64 	[%r10], %fd215;
	bar.sync 	0;
	ld.shared.f64 	%fd216, [%r7];
	ld.shared.f64 	%fd217, [%r11];
	fma.rn.f64 	%fd218, %fd216, %fd217, %fd367;
	ld.shared.f64 	%fd219, [%r7+8];
	ld.shared.f64 	%fd220, [%r11+128];
	fma.rn.f64 	%fd221, %fd219, %fd220, %fd218;
	ld.shared.f64 	%fd222, [%r7+16];
	ld.shared.f64 	%fd223, [%r11+256];
	fma.rn.f64 	%fd224, %fd222, %fd223, %fd221;
	ld.shared.f64 	%fd225, [%r7+24];
	ld.shared.f64 	%fd226, [%r11+384];
	fma.rn.f64 	%fd227, %fd225, %fd226, %fd224;
	ld.shared.f64 	%fd228, [%r7+32];
	ld.shared.f64 	%fd229, [%r11+512];
	fma.rn.f64 	%fd230, %fd228, %fd229, %fd227;
	ld.shared.f64 	%fd231, [%r7+40];
	ld.shared.f64 	%fd232, [%r11+640];
	fma.rn.f64 	%fd233, %fd231, %fd232, %fd230;
	ld.shared.f64 	%fd234, [%r7+48];
	ld.shared.f64 	%fd235, [%r11+768];
	fma.rn.f64 	%fd236, %fd234, %fd235, %fd233;
	ld.shared.f64 	%fd237, [%r7+56];
	ld.shared.f64 	%fd238, [%r11+896];
	fma.rn.f64 	%fd239, %fd237, %fd238, %fd236;
	ld.shared.f64 	%fd240, [%r7+64];
	ld.shared.f64 	%fd241, [%r11+1024];
	fma.rn.f64 	%fd242, %fd240, %fd241, %fd239;
	ld.shared.f64 	%fd243, [%r7+72];
	ld.shared.f64 	%fd244, [%r11+1152];
	fma.rn.f64 	%fd245, %fd243, %fd244, %fd242;
	ld.shared.f64 	%fd246, [%r7+80];
	ld.shared.f64 	%fd247, [%r11+1280];
	fma.rn.f64 	%fd248, %fd246, %fd247, %fd245;
	ld.shared.f64 	%fd249, [%r7+88];
	ld.shared.f64 	%fd250, [%r11+1408];
	fma.rn.f64 	%fd251, %fd249, %fd250, %fd248;
	ld.shared.f64 	%fd252, [%r7+96];
	ld.shared.f64 	%fd253, [%r11+1536];
	fma.rn.f64 	%fd254, %fd252, %fd253, %fd251;
	ld.shared.f64 	%fd255, [%r7+104];
	ld.shared.f64 	%fd256, [%r11+1664];
	fma.rn.f64 	%fd257, %fd255, %fd256, %fd254;
	ld.shared.f64 	%fd258, [%r7+112];
	ld.shared.f64 	%fd259, [%r11+1792];
	fma.rn.f64 	%fd260, %fd258, %fd259, %fd257;
	ld.shared.f64 	%fd261, [%r7+120];
	ld.shared.f64 	%fd262, [%r11+1920];
	fma.rn.f64 	%fd263, %fd261, %fd262, %fd260;
	bar.sync 	0;
	ld.global.f64 	%fd264, [%rd17+128];
	st.shared.f64 	[%r8], %fd264;
	add.s32 	%r62, %r58, 16;
	mad.lo.s32 	%r63, %r62, %r35, %r60;
	mul.wide.s32 	%rd20, %r63, 8;
	add.s64 	%rd21, %rd1, %rd20;
	ld.global.f64 	%fd265, [%rd21];
	st.shared.f64 	[%r10], %fd265;
	bar.sync 	0;
	ld.shared.f64 	%fd266, [%r7];
	ld.shared.f64 	%fd267, [%r11];
	fma.rn.f64 	%fd268, %fd266, %fd267, %fd263;
	ld.shared.f64 	%fd269, [%r7+8];
	ld.shared.f64 	%fd270, [%r11+128];
	fma.rn.f64 	%fd271, %fd269, %fd270, %fd268;
	ld.shared.f64 	%fd272, [%r7+16];
	ld.shared.f64 	%fd273, [%r11+256];
	fma.rn.f64 	%fd274, %fd272, %fd273, %fd271;
	ld.shared.f64 	%fd275, [%r7+24];
	ld.shared.f64 	%fd276, [%r11+384];
	fma.rn.f64 	%fd277, %fd275, %fd276, %fd274;
	ld.shared.f64 	%fd278, [%r7+32];
	ld.shared.f64 	%fd279, [%r11+512];
	fma.rn.f64 	%fd280, %fd278, %fd279, %fd277;
	ld.shared.f64 	%fd281, [%r7+40];
	ld.shared.f64 	%fd282, [%r11+640];
	fma.rn.f64 	%fd283, %fd281, %fd282, %fd280;
	ld.shared.f64 	%fd284, [%r7+48];
	ld.shared.f64 	%fd285, [%r11+768];
	fma.rn.f64 	%fd286, %fd284, %fd285, %fd283;
	ld.shared.f64 	%fd287, [%r7+56];
	ld.shared.f64 	%fd288, [%r11+896];
	fma.rn.f64 	%fd289, %fd287, %fd288, %fd286;
	ld.shared.f64 	%fd290, [%r7+64];
	ld.shared.f64 	%fd291, [%r11+1024];
	fma.rn.f64 	%fd292, %fd290, %fd291, %fd289;
	ld.shared.f64 	%fd293, [%r7+72];
	ld.shared.f64 	%fd294, [%r11+1152];
	fma.rn.f64 	%fd295, %fd293, %fd294, %fd292;
	ld.shared.f64 	%fd296, [%r7+80];
	ld.shared.f64 	%fd297, [%r11+1280];
	fma.rn.f64 	%fd298, %fd296, %fd297, %fd295;
	ld.shared.f64 	%fd299, [%r7+88];
	ld.shared.f64 	%fd300, [%r11+1408];
	fma.rn.f64 	%fd301, %fd299, %fd300, %fd298;
	ld.shared.f64 	%fd302, [%r7+96];
	ld.shared.f64 	%fd303, [%r11+1536];
	fma.rn.f64 	%fd304, %fd302, %fd303, %fd301;
	ld.shared.f64 	%fd305, [%r7+104];
	ld.shared.f64 	%fd306, [%r11+1664];
	fma.rn.f64 	%fd307, %fd305, %fd306, %fd304;
	ld.shared.f64 	%fd308, [%r7+112];
	ld.shared.f64 	%fd309, [%r11+1792];
	fma.rn.f64 	%fd310, %fd308, %fd309, %fd307;
	ld.shared.f64 	%fd311, [%r7+120];
	ld.shared.f64 	%fd312, [%r11+1920];
	fma.rn.f64 	%fd367, %fd311, %fd312, %fd310;
	bar.sync 	0;
	add.s32 	%r83, %r83, 2;
$L__BB0_7:
	and.b32  	%r64, %r5, 1;
	setp.eq.b32 	%p6, %r64, 1;
	not.pred 	%p7, %p6;
	@%p7 bra 	$L__BB0_9;
	shl.b32 	%r65, %r83, 4;
	add.s32 	%r66, %r6, %r65;
	mul.wide.s32 	%rd22, %r66, 8;
	add.s64 	%rd23, %rd2, %rd22;
	ld.global.f64 	%fd313, [%rd23];
	st.shared.f64 	[%r8], %fd313;
	add.s32 	%r67, %r65, %r3;
	add.s32 	%r69, %r9, %r4;
	mad.lo.s32 	%r70, %r67, %r35, %r69;
	mul.wide.s32 	%rd24, %r70, 8;
	add.s64 	%rd25, %rd1, %rd24;
	ld.global.f64 	%fd314, [%rd25];
	st.shared.f64 	[%r10], %fd314;
	bar.sync 	0;
	ld.shared.f64 	%fd315, [%r7];
	ld.shared.f64 	%fd316, [%r11];
	fma.rn.f64 	%fd317, %fd315, %fd316, %fd367;
	ld.shared.f64 	%fd318, [%r7+8];
	ld.shared.f64 	%fd319, [%r11+128];
	fma.rn.f64 	%fd320, %fd318, %fd319, %fd317;
	ld.shared.f64 	%fd321, [%r7+16];
	ld.shared.f64 	%fd322, [%r11+256];
	fma.rn.f64 	%fd323, %fd321, %fd322, %fd320;
	ld.shared.f64 	%fd324, [%r7+24];
	ld.shared.f64 	%fd325, [%r11+384];
	fma.rn.f64 	%fd326, %fd324, %fd325, %fd323;
	ld.shared.f64 	%fd327, [%r7+32];
	ld.shared.f64 	%fd328, [%r11+512];
	fma.rn.f64 	%fd329, %fd327, %fd328, %fd326;
	ld.shared.f64 	%fd330, [%r7+40];
	ld.shared.f64 	%fd331, [%r11+640];
	fma.rn.f64 	%fd332, %fd330, %fd331, %fd329;
	ld.shared.f64 	%fd333, [%r7+48];
	ld.shared.f64 	%fd334, [%r11+768];
	fma.rn.f64 	%fd335, %fd333, %fd334, %fd332;
	ld.shared.f64 	%fd336, [%r7+56];
	ld.shared.f64 	%fd337, [%r11+896];
	fma.rn.f64 	%fd338, %fd336, %fd337, %fd335;
	ld.shared.f64 	%fd339, [%r7+64];
	ld.shared.f64 	%fd340, [%r11+1024];
	fma.rn.f64 	%fd341, %fd339, %fd340, %fd338;
	ld.shared.f64 	%fd342, [%r7+72];
	ld.shared.f64 	%fd343, [%r11+1152];
	fma.rn.f64 	%fd344, %fd342, %fd343, %fd341;
	ld.shared.f64 	%fd345, [%r7+80];
	ld.shared.f64 	%fd346, [%r11+1280];
	fma.rn.f64 	%fd347, %fd345, %fd346, %fd344;
	ld.shared.f64 	%fd348, [%r7+88];
	ld.shared.f64 	%fd349, [%r11+1408];
	fma.rn.f64 	%fd350, %fd348, %fd349, %fd347;
	ld.shared.f64 	%fd351, [%r7+96];
	ld.shared.f64 	%fd352, [%r11+1536];
	fma.rn.f64 	%fd353, %fd351, %fd352, %fd350;
	ld.shared.f64 	%fd354, [%r7+104];
	ld.shared.f64 	%fd355, [%r11+1664];
	fma.rn.f64 	%fd356, %fd354, %fd355, %fd353;
	ld.shared.f64 	%fd357, [%r7+112];
	ld.shared.f64 	%fd358, [%r11+1792];
	fma.rn.f64 	%fd359, %fd357, %fd358, %fd356;
	ld.shared.f64 	%fd360, [%r7+120];
	ld.shared.f64 	%fd361, [%r11+1920];
	fma.rn.f64 	%fd367, %fd360, %fd361, %fd359;
	bar.sync 	0;
$L__BB0_9:
	cvta.to.global.u64 	%rd26, %rd3;
	shl.b32 	%r71, %r1, 4;
	add.s32 	%r72, %r71, %r3;
	shl.b32 	%r73, %r2, 4;
	add.s32 	%r74, %r73, %r4;
	mad.lo.s32 	%r75, %r35, %r72, %r74;
	mul.wide.s32 	%rd27, %r75, 8;
	add.s64 	%rd28, %rd26, %rd27;
	st.global.f64 	[%rd28], %fd367;
	ret;

}


// ===== COMPILED SASS (sm_100) =====

	.target	sm_100

	.elftype	@"ET_EXEC"


//--------------------- .note.nv.tkinfo           --------------------------
	.section	.note.nv.tkinfo,"",@"SHT_NOTE"
	.sectionflags	@"SHF_NOTE_NV_TKINFO"
	.tkinfo
        /*0018*/ 	.word	0x00000002
        /*0030*/ 	.string	""
        /*0030*/ 	.string	"ptxas"
        /*0030*/ 	.string	"Cuda compilation tools, release 13.0, V13.0.88"
        /*0030*/ 	.string	"Build cuda_13.0.r13.0/compiler.36424714_0"
        /*0030*/ 	.string	"-arch sm_100 -m 64 "



//--------------------- .note.nv.cuinfo           --------------------------
	.section	.note.nv.cuinfo,"",@"SHT_NOTE"
	.sectionflags	@"SHF_NOTE_NV_CUINFO"
        /*0018*/ 	.short	0x0002
        /*001a*/ 	.short	0x0064
        /*001c*/ 	.short	0x0082
	.zero		2


//--------------------- .nv.info                  --------------------------
	.section	.nv.info,"",@"SHT_CUDA_INFO"
	.align	4


	//----- nvinfo : EIATTR_REGCOUNT
	.align		4
        /*0000*/ 	.byte	0x04, 0x2f
        /*0002*/ 	.short	(.L_1 - .L_0)
	.align		4
.L_0:
        /*0004*/ 	.word	index@(matmultgpu5)
        /*0008*/ 	.word	0x00000028


	//----- nvinfo : EIATTR_FRAME_SIZE
	.align		4
.L_1:
        /*000c*/ 	.byte	0x04, 0x11
        /*000e*/ 	.short	(.L_3 - .L_2)
	.align		4
.L_2:
        /*0010*/ 	.word	index@(matmultgpu5)
        /*0014*/ 	.word	0x00000000


	//----- nvinfo : EIATTR_MIN_STACK_SIZE
	.align		4
.L_3:
        /*0018*/ 	.byte	0x04, 0x12
        /*001a*/ 	.short	(.L_5 - .L_4)
	.align		4
.L_4:
        /*001c*/ 	.word	index@(matmultgpu5)
        /*0020*/ 	.word	0x00000000
.L_5:


//--------------------- .nv.compat                --------------------------
	.section	.nv.compat,"",@"SHT_CUDA_COMPAT_INFO"
	.align	4
        /*0000*/ 	.byte	0x02, 0x09, 0x00, 0x00, 0x02, 0x02, 0x01, 0x00, 0x02, 0x05, 0x05, 0x00, 0x03, 0x07, 0x01, 0x01
        /*0010*/ 	.byte	0x02, 0x03, 0x00, 0x00, 0x02, 0x06, 0x01, 0x00, 0x04, 0x0b, 0x08, 0x00, 0x01, 0x00, 0x00, 0x00
        /*0020*/ 	.byte	0x00, 0x00, 0x00, 0x00


//--------------------- .nv.info.matmultgpu5      --------------------------
	.section	.nv.info.matmultgpu5,"",@"SHT_CUDA_INFO"
	.sectionflags	@""
	.align	4


	//----- nvinfo : EIATTR_CUDA_API_VERSION
	.align		4
        /*0000*/ 	.byte	0x04, 0x37
        /*0002*/ 	.short	(.L_7 - .L_6)
.L_6:
        /*0004*/ 	.word	0x00000082


	//----- nvinfo : EIATTR_KPARAM_INFO
	.align		4
.L_7:
        /*0008*/ 	.byte	0x04, 0x17
        /*000a*/ 	.short	(.L_9 - .L_8)
.L_8:
        /*000c*/ 	.word	0x00000000
        /*0010*/ 	.short	0x0005
        /*0012*/ 	.short	0x0020
        /*0014*/ 	.byte	0x00, 0xf5, 0x21, 0x00


	//----- nvinfo : EIATTR_KPARAM_INFO
	.align		4
.L_9:
        /*0018*/ 	.byte	0x04, 0x17
        /*001a*/ 	.short	(.L_11 - .L_10)
.L_10:
        /*001c*/ 	.word	0x00000000
        /*0020*/ 	.short	0x0004
        /*0022*/ 	.short	0x0018
        /*0024*/ 	.byte	0x00, 0xf5, 0x21, 0x00


	//----- nvinfo : EIATTR_KPARAM_INFO
	.align		4
.L_11:
        /*0028*/ 	.byte	0x04, 0x17
        /*002a*/ 	.short	(.L_13 - .L_12)
.L_12:
        /*002c*/ 	.word	0x00000000
        /*0030*/ 	.short	0x0003
        /*0032*/ 	.short	0x0010
        /*0034*/ 	.byte	0x00, 0xf5, 0x21, 0x00


	//----- nvinfo : EIATTR_KPARAM_INFO
	.align		4
.L_13:
        /*0038*/ 	.byte	0x04, 0x17
        /*003a*/ 	.short	(.L_15 - .L_14)
.L_14:
        /*003c*/ 	.word	0x00000000
        /*0040*/ 	.short	0x0002
        /*0042*/ 	.short	0x0008
        /*0044*/ 	.byte	0x00, 0xf0, 0x11, 0x00


	//----- nvinfo : EIATTR_KPARAM_INFO
	.align		4
.L_15:
        /*0048*/ 	.byte	0x04, 0x17
        /*004a*/ 	.short	(.L_17 - .L_16)
.L_16:
        /*004c*/ 	.word	0x00000000
        /*0050*/ 	.short	0x0001
        /*0052*/ 	.short	0x0004
        /*0054*/ 	.byte	0x00, 0xf0, 0x11, 0x00


	//----- nvinfo : EIATTR_KPARAM_INFO
	.align		4
.L_17:
        /*0058*/ 	.byte	0x04, 0x17
        /*005a*/ 	.short	(.L_19 - .L_18)
.L_18:
        /*005c*/ 	.word	0x00000000
        /*0060*/ 	.short	0x0000
        /*0062*/ 	.short	0x0000
        /*0064*/ 	.byte	0x00, 0xf0, 0x11, 0x00


	//----- nvinfo : EIATTR_SPARSE_MMA_MASK
	.align		4
.L_19:
        /*0068*/ 	.byte	0x03, 0x50
        /*006a*/ 	.short	0x0000


	//----- nvinfo : EIATTR_MAXREG_COUNT
	.align		4
        /*006c*/ 	.byte	0x03, 0x1b
        /*006e*/ 	.short	0x00ff


	//----- nvinfo : EIATTR_NUM_BARRIERS
	.align		4
        /*0070*/ 	.byte	0x02, 0x4c
        /*0072*/ 	.byte	0x01
	.zero		1


	//----- nvinfo : EIATTR_MERCURY_ISA_VERSION
	.align		4
        /*0074*/ 	.byte	0x03, 0x5f
        /*0076*/ 	.short	0x0101


	//----- nvinfo : EIATTR_VRC_CTA_INIT_COUNT
	.align		4
        /*0078*/ 	.byte	0x02, 0x4a
	.zero		1
	.zero		1


	//----- nvinfo : EIATTR_EXIT_INSTR_OFFSETS
	.align		4
        /*007c*/ 	.byte	0x04, 0x1c
        /*007e*/ 	.short	(.L_21 - .L_20)


	//   ....[0]....
.L_20:
        /*0080*/ 	.word	0x00001a30


	//----- nvinfo : EIATTR_CBANK_PARAM_SIZE
	.align		4
.L_21:
        /*0084*/ 	.byte	0x03, 0x19
        /*0086*/ 	.short	0x0028


	//----- nvinfo : EIATTR_PARAM_CBANK
	.align		4
        /*0088*/ 	.byte	0x04, 0x0a
        /*008a*/ 	.short	(.L_23 - .L_22)
	.align		4
.L_22:
        /*008c*/ 	.word	index@(.nv.constant0.matmultgpu5)
        /*0090*/ 	.short	0x0380
        /*0092*/ 	.short	0x0028


	//----- nvinfo : EIATTR_SW_WAR
	.align		4
.L_23:
        /*0094*/ 	.byte	0x04, 0x36
        /*0096*/ 	.short	(.L_25 - .L_24)
.L_24:
        /*0098*/ 	.word	0x00000008
.L_25:


//--------------------- .nv.callgraph             --------------------------
	.section	.nv.callgraph,"",@"SHT_CUDA_CALLGRAPH"
	.align	4
	.sectionentsize	8
	.align		4
        /*0000*/ 	.word	0x00000000
	.align		4
        /*0004*/ 	.word	0xffffffff
	.align		4
        /*0008*/ 	.word	0x00000000
	.align		4
        /*000c*/ 	.word	0xfffffffe
	.align		4
        /*0010*/ 	.word	0x00000000
	.align		4
        /*0014*/ 	.word	0xfffffffd
	.align		4
        /*0018*/ 	.word	0x00000000
	.align		4
        /*001c*/ 	.word	0xfffffffc


//--------------------- .text.matmultgpu5         --------------------------
	.section	.text.matmultgpu5,"ax",@progbits
	.align	128
        .global         matmultgpu5
        .type           matmultgpu5,@function
        .size           matmultgpu5,(.L_x_5 - matmultgpu5)
        .other          matmultgpu5,@"STO_CUDA_ENTRY STV_DEFAULT"
matmultgpu5:
.text.matmultgpu5:
[----:B------:R-:W-:Y:S01]  /*0000*/  LDC R1, c[0x0][0x37c] ;  /* 0x0000df00ff017b82 */ /* 0x000fe20000000800 */
[----:B------:R-:W0:Y:S01]  /*0010*/  LDCU UR9, c[0x0][0x388] ;  /* 0x00007100ff0977ac */ /* 0x000e220008000800 */
[----:B------:R-:W1:Y:S01]  /*0020*/  S2R R0, SR_CTAID.Y ;  /* 0x0000000000007919 */ /* 0x000e620000002600 */
[----:B------:R-:W-:Y:S01]  /*0030*/  CS2R R32, SRZ ;  /* 0x0000000000207805 */ /* 0x000fe2000001ff00 */
[----:B------:R-:W2:Y:S01]  /*0040*/  LDCU.64 UR10, c[0x0][0x358] ;  /* 0x00006b00ff0a77ac */ /* 0x000ea20008000a00 */
[----:B------:R-:W3:Y:S01]  /*0050*/  S2R R2, SR_CTAID.X ;  /* 0x0000000000027919 */ /* 0x000ee20000002500 */
[----:B------:R-:W4:Y:S01]  /*0060*/  S2R R3, SR_TID.Y ;  /* 0x0000000000037919 */ /* 0x000f220000002200 */
[----:B------:R-:W1:Y:S01]  /*0070*/  S2R R5, SR_TID.X ;  /* 0x0000000000057919 */ /* 0x000e620000002100 */
[----:B0-----:R-:W-:Y:S02]  /*0080*/  UISETP.GE.AND UP0, UPT, UR9, 0x10, UPT ;  /* 0x000000100900788c */ /* 0x001fe4000bf06270 */
[----:B------:R-:W-:-:S04]  /*0090*/  USHF.R.S32.HI UR4, URZ, 0x1f, UR9 ;  /* 0x0000001fff047899 */ /* 0x000fc80008011409 */
[----:B------:R-:W-:-:S03]  /*00a0*/  ULEA.HI UR4, UR4, UR9, URZ, 0x4 ;  /* 0x0000000904047291 */ /* 0x000fc6000f8f20ff */
[----:B--2---:R-:W-:Y:S09]  /*00b0*/  BRA.U !UP0, `(.L_x_0) ;  /* 0x0000001908407547 */ /* 0x004ff2000b800000 */
[----:B------:R-:W0:Y:S01]  /*00c0*/  S2UR UR7, SR_CgaCtaId ;  /* 0x00000000000779c3 */ /* 0x000e220000008800 */
[----:B------:R-:W-:Y:S01]  /*00d0*/  USHF.R.S32.HI UR4, URZ, 0x4, UR4 ;  /* 0x00000004ff047899 */ /* 0x000fe20008011404 */
[----:B-1--4-:R-:W-:Y:S01]  /*00e0*/  LEA R8, R0, R3, 0x4 ;  /* 0x0000000300087211 */ /* 0x012fe200078e20ff */
[----:B------:R-:W-:Y:S01]  /*00f0*/  UMOV UR5, 0x400 ;  /* 0x0000040000057882 */ /* 0x000fe20000000000 */
[----:B------:R-:W-:Y:S01]  /*0100*/  HFMA2 R22, -RZ, RZ, 0, 0 ;  /* 0x00000000ff167431 */ /* 0x000fe200000001ff */
[----:B------:R-:W-:Y:S01]  /*0110*/  UIADD3 UR6, UPT, UPT, UR5, 0x800, URZ ;  /* 0x0000080005067890 */ /* 0x000fe2000fffe0ff */
[----:B------:R-:W-:Y:S01]  /*0120*/  CS2R R32, SRZ ;  /* 0x0000000000207805 */ /* 0x000fe2000001ff00 */
[----:B------:R-:W-:Y:S01]  /*0130*/  UIADD3 UR8, UPT, UPT, UR4, -0x1, URZ ;  /* 0xffffffff04087890 */ /* 0x000fe2000fffe0ff */
[----:B------:R-:W-:-:S03]  /*0140*/  IMAD R21, R8, UR9, R5 ;  /* 0x0000000908157c24 */ /* 0x000fc6000f8e0205 */
[----:B------:R-:W-:Y:S02]  /*0150*/  UISETP.GE.U32.AND UP0, UPT, UR8, 0x3, UPT ;  /* 0x000000030800788c */ /* 0x000fe4000bf06070 */
[----:B0-----:R-:W-:Y:S02]  /*0160*/  ULEA UR6, UR7, UR6, 0x18 ;  /* 0x0000000607067291 */ /* 0x001fe4000f8ec0ff */
[----:B------:R-:W-:-:S04]  /*0170*/  ULEA UR5, UR7, UR5, 0x18 ;  /* 0x0000000507057291 */ /* 0x000fc8000f8ec0ff */
[----:B------:R-:W-:Y:S02]  /*0180*/  LEA R4, R5, UR6, 0x3 ;  /* 0x0000000605047c11 */ /* 0x000fe4000f8e18ff */
[----:B------:R-:W-:-:S03]  /*0190*/  LEA R6, R3, UR5, 0x7 ;  /* 0x0000000503067c11 */ /* 0x000fc6000f8e38ff */
[----:B------:R-:W-:Y:S01]  /*01a0*/  IMAD R7, R3, 0x80, R4 ;  /* 0x0000008003077824 */ /* 0x000fe200078e0204 */
[----:B------:R-:W-:Y:S01]  /*01b0*/  LEA R20, R5, R6, 0x3 ;  /* 0x0000000605147211 */ /* 0x000fe200078e18ff */
[----:B------:R-:W-:Y:S06]  /*01c0*/  BRA.U !UP0, `(.L_x_1) ;  /* 0x0000000d08607547 */ /* 0x000fec000b800000 */
[----:B------:R-:W0:Y:S01]  /*01d0*/  LDC R16, c[0x0][0x384] ;  /* 0x0000e100ff107b82 */ /* 0x000e220000000800 */
[C---:B------:R-:W-:Y:S01]  /*01e0*/  IADD3 R8, PT, PT, R3.reuse, 0x30, RZ ;  /* 0x0000003003087810 */ /* 0x040fe20007ffe0ff */
[----:B------:R-:W-:Y:S01]  /*01f0*/  ULOP3.LUT UR5, UR4, 0x7fffffc, URZ, 0xc0, !UPT ;  /* 0x07fffffc04057892 */ /* 0x000fe2000f8ec0ff */
[C---:B------:R-:W-:Y:S01]  /*0200*/  IADD3 R9, PT, PT, R3.reuse, 0x20, RZ ;  /* 0x0000002003097810 */ /* 0x040fe20007ffe0ff */
[----:B------:R-:W-:Y:S01]  /*0210*/  IMAD.MOV.U32 R17, RZ, RZ, R21 ;  /* 0x000000ffff117224 */ /* 0x000fe200078e0015 */
[----:B------:R-:W-:Y:S02]  /*0220*/  IADD3 R10, PT, PT, R3, 0x10, RZ ;  /* 0x00000010030a7810 */ /* 0x000fe40007ffe0ff */
[----:B------:R-:W-:Y:S01]  /*0230*/  CS2R R32, SRZ ;  /* 0x0000000000207805 */ /* 0x000fe2000001ff00 */
[----:B------:R-:W-:Y:S01]  /*0240*/  UIADD3 UR6, UPT, UPT, -UR5, URZ, URZ ;  /* 0x000000ff05067290 */ /* 0x000fe2000fffe1ff */
[-CC-:B0-----:R-:W-:Y:S02]  /*0250*/  IMAD R27, R8, R16.reuse, R5.reuse ;  /* 0x00000010081b7224 */ /* 0x181fe400078e0205 */
[----:B------:R-:W-:-:S02]  /*0260*/  IMAD R9, R9, R16, R5 ;  /* 0x0000001009097224 */ /* 0x000fc400078e0205 */
[-CC-:B------:R-:W-:Y:S01]  /*0270*/  IMAD R23, R10, R16.reuse, R5.reuse ;  /* 0x000000100a177224 */ /* 0x180fe200078e0205 */
[C---:B---3--:R-:W-:Y:S01]  /*0280*/  LEA R27, R2.reuse, R27, 0x4 ;  /* 0x0000001b021b7211 */ /* 0x048fe200078e20ff */
[----:B------:R-:W-:Y:S01]  /*0290*/  IMAD R19, R3, R16, R5 ;  /* 0x0000001003137224 */ /* 0x000fe200078e0205 */
[C---:B------:R-:W-:Y:S02]  /*02a0*/  LEA R25, R2.reuse, R9, 0x4 ;  /* 0x0000000902197211 */ /* 0x040fe400078e20ff */
[C---:B------:R-:W-:Y:S01]  /*02b0*/  LEA R23, R2.reuse, R23, 0x4 ;  /* 0x0000001702177211 */ /* 0x040fe200078e20ff */
[----:B------:R-:W-:-:S07]  /*02c0*/  IMAD R19, R2, 0x10, R19 ;  /* 0x0000001002137824 */ /* 0x000fce00078e0213 */
.L_x_2:
[----:B------:R-:W0:Y:S08]  /*02d0*/  LDC.64 R28, c[0x0][0x390] ;  /* 0x0000e400ff1c7b82 */ /* 0x000e300000000a00 */
[----:B------:R-:W1:Y:S01]  /*02e0*/  LDC.64 R30, c[0x0][0x398] ;  /* 0x0000e600ff1e7b82 */ /* 0x000e620000000a00 */
[----:B0-----:R-:W-:-:S05]  /*02f0*/  IMAD.WIDE R28, R17, 0x8, R28 ;  /* 0x00000008111c7825 */ /* 0x001fca00078e021c */
[----:B------:R-:W2:Y:S01]  /*0300*/  LDG.E.64 R34, desc[UR10][R28.64] ;  /* 0x0000000a1c227981 */ /* 0x000ea2000c1e1b00 */
[----:B-1----:R-:W-:-:S06]  /*0310*/  IMAD.WIDE R10, R19, 0x8, R30 ;  /* 0x00000008130a7825 */ /* 0x002fcc00078e021e */
[----:B------:R-:W3:Y:S04]  /*0320*/  LDG.E.64 R10, desc[UR10][R10.64] ;  /* 0x0000000a0a0a7981 */ /* 0x000ee8000c1e1b00 */
[----:B--2---:R-:W-:Y:S04]  /*0330*/  STS.64 [R20], R34 ;  /* 0x0000002214007388 */ /* 0x004fe80000000a00 */
[----:B---3--:R-:W-:Y:S01]  /*0340*/  STS.64 [R7], R10 ;  /* 0x0000000a07007388 */ /* 0x008fe20000000a00 */
[----:B------:R-:W-:Y:S06]  /*0350*/  BAR.SYNC.DEFER_BLOCKING 0x0 ;  /* 0x0000000000007b1d */ /* 0x000fec0000010000 */
[----:B------:R-:W-:Y:S04]  /*0360*/  LDS.64 R8, [R4] ;  /* 0x0000000004087984 */ /* 0x000fe80000000a00 */
[----:B------:R-:W0:Y:S04]  /*0370*/  LDS.128 R12, [R6] ;  /* 0x00000000060c7984 */ /* 0x000e280000000c00 */
[----:B------:R-:W1:Y:S04]  /*0380*/  LDS.64 R34, [R4+0x80] ;  /* 0x0000800004227984 */ /* 0x000e680000000a00 */
[----:B------:R-:W-:Y:S01]  /*0390*/  LDS.64 R36, [R4+0x100] ;  /* 0x0001000004247984 */ /* 0x000fe20000000a00 */
[----:B0-----:R-:W-:-:S03]  /*03a0*/  DFMA R12, R12, R8, R32 ;  /* 0x000000080c0c722b */ /* 0x001fc60000000020 */
[----:B------:R-:W0:Y:S04]  /*03b0*/  LDS.128 R8, [R6+0x10] ;  /* 0x0000100006087984 */ /* 0x000e280000000c00 */
[----:B------:R-:W2:Y:S01]  /*03c0*/  LDS.64 R32, [R4+0x180] ;  /* 0x0001800004207984 */ /* 0x000ea20000000a00 */
[----:B-1----:R-:W-:-:S03]  /*03d0*/  DFMA R14, R34, R14, R12 ;  /* 0x0000000e220e722b */ /* 0x002fc6000000000c */
[----:B------:R-:W-:Y:S05]  /*03e0*/  LDS.64 R34, [R4+0x200] ;  /* 0x0002000004227984 */ /* 0x000fea0000000a00 */
[----:B0-----:R-:W-:Y:S02]  /*03f0*/  DFMA R8, R8, R36, R14 ;  /* 0x000000240808722b */ /* 0x001fe4000000000e */
[----:B------:R-:W0:Y:S04]  /*0400*/  LDS.128 R12, [R6+0x20] ;  /* 0x00002000060c7984 */ /* 0x000e280000000c00 */
[----:B------:R-:W-:Y:S02]  /*0410*/  LDS.64 R36, [R4+0x300] ;  /* 0x0003000004247984 */ /* 0x000fe40000000a00 */
[----:B--2---:R-:W-:-:S02]  /*0420*/  DFMA R10, R32, R10, R8 ;  /* 0x0000000a200a722b */ /* 0x004fc40000000008 */
[----:B------:R-:W1:Y:S06]  /*0430*/  LDS.64 R32, [R4+0x280] ;  /* 0x0002800004207984 */ /* 0x000e6c0000000a00 */
[----:B0-----:R-:W-:Y:S02]  /*0440*/  DFMA R12, R12, R34, R10 ;  /* 0x000000220c0c722b */ /* 0x001fe4000000000a */
[----:B------:R-:W0:Y:S04]  /*0450*/  LDS.128 R8, [R6+0x30] ;  /* 0x0000300006087984 */ /* 0x000e280000000c00 */
[----:B------:R-:W-:Y:S02]  /*0460*/  LDS.64 R34, [R4+0x400] ;  /* 0x0004000004227984 */ /* 0x000fe40000000a00 */
[----:B-1----:R-:W-:-:S02]  /*0470*/  DFMA R14, R32, R14, R12 ;  /* 0x0000000e200e722b */ /* 0x002fc4000000000c */
        /* <DEDUP_REMOVED lines=8> */
[----:B------:R-:W2:Y:S02]  /*0500*/  LDS.64 R34, [R4+0x580] ;  /* 0x0005800004227984 */ /* 0x000ea40000000a00 */
[----:B-1----:R-:W-:-:S02]  /*0510*/  DFMA R14, R32, R14, R12 ;  /* 0x0000000e200e722b */ /* 0x002fc4000000000c */
[----:B------:R-:W-:Y:S06]  /*0520*/  LDS.64 R32, [R4+0x600] ;  /* 0x0006000004207984 */ /* 0x000fec0000000a00 */
[----:B0-----:R-:W-:Y:S02]  /*0530*/  DFMA R8, R8, R36, R14 ;  /* 0x000000240808722b */ /* 0x001fe4000000000e */
[----:B------:R-:W0:Y:S04]  /*0540*/  LDS.128 R12, [R6+0x60] ;  /* 0x00006000060c7984 */ /* 0x000e280000000c00 */
[----:B------:R-:W1:Y:S02]  /*0550*/  LDS.64 R36, [R4+0x680] ;  /* 0x0006800004247984 */ /* 0x000e640000000a00 */
[----:B--2---:R-:W-:Y:S01]  /*0560*/  DFMA R8, R34, R10, R8 ;  /* 0x0000000a2208722b */ /* 0x004fe20000000008 */
[----:B------:R-:W-:-:S07]  /*0570*/  IMAD.WIDE R10, R23, 0x8, R30 ;  /* 0x00000008170a7825 */ /* 0x000fce00078e021e */
[----:B0-----:R-:W-:Y:S02]  /*0580*/  DFMA R12, R12, R32, R8 ;  /* 0x000000200c0c722b */ /* 0x001fe40000000008 */
[----:B------:R-:W-:Y:S04]  /*0590*/  LDS.64 R8, [R4+0x700] ;  /* 0x0007000004087984 */ /* 0x000fe80000000a00 */
[----:B------:R-:W-:Y:S02]  /*05a0*/  LDS.64 R32, [R4+0x780] ;  /* 0x0007800004207984 */ /* 0x000fe40000000a00 */
[----:B-1----:R-:W-:Y:S02]  /*05b0*/  DFMA R36, R36, R14, R12 ;  /* 0x0000000e2424722b */ /* 0x002fe4000000000c */
[----:B------:R-:W0:Y:S01]  /*05c0*/  LDS.128 R12, [R6+0x70] ;  /* 0x00007000060c7984 */ /* 0x000e220000000c00 */
[----:B------:R-:W-:Y:S06]  /*05d0*/  BAR.SYNC.DEFER_BLOCKING 0x0 ;  /* 0x0000000000007b1d */ /* 0x000fec0000010000 */
[----:B------:R-:W2:Y:S04]  /*05e0*/  LDG.E.64 R34, desc[UR10][R28.64+0x80] ;  /* 0x0000800a1c227981 */ /* 0x000ea8000c1e1b00 */
[----:B------:R-:W3:Y:S01]  /*05f0*/  LDG.E.64 R10, desc[UR10][R10.64] ;  /* 0x0000000a0a0a7981 */ /* 0x000ee2000c1e1b00 */
[----:B0-----:R-:W-:-:S08]  /*0600*/  DFMA R12, R12, R8, R36 ;  /* 0x000000080c0c722b */ /* 0x001fd00000000024 */
[----:B------:R-:W-:Y:S01]  /*0610*/  DFMA R14, R32, R14, R12 ;  /* 0x0000000e200e722b */ /* 0x000fe2000000000c */
        /* <DEDUP_REMOVED lines=9> */
[----:B------:R-:W-:Y:S01]  /*06b0*/  LDS.64 R34, [R4+0x200] ;  /* 0x0002000004227984 */ /* 0x000fe20000000a00 */
[----:B-1----:R-:W-:-:S03]  /*06c0*/  DFMA R8, R32, R10, R8 ;  /* 0x0000000a2008722b */ /* 0x002fc60000000008 */
[----:B------:R-:W1:Y:S05]  /*06d0*/  LDS.64 R32, [R4+0x180] ;  /* 0x0001800004207984 */ /* 0x000e6a0000000a00 */
        /* <DEDUP_REMOVED lines=68> */
[----:B------:R-:W0:Y:S06]  /*0b20*/  LDS.128 R12, [R6+0x60] ;  /* 0x00006000060c7984 */ /* 0x000e2c0000000c00 */
[----:B-1----:R-:W-:Y:S01]  /*0b30*/  DFMA R10, R32, R10, R8 ;  /* 0x0000000a200a722b */ /* 0x002fe20000000008 */
[----:B------:R-:W-:Y:S01]  /*0b40*/  IMAD.WIDE R36, R27, 0x8, R30 ;  /* 0x000000081b247825 */ /* 0x000fe200078e021e */
[----:B------:R-:W1:Y:S04]  /*0b50*/  LDS.64 R32, [R4+0x680] ;  /* 0x0006800004207984 */ /* 0x000e680000000a00 */
[----:B------:R-:W-:Y:S02]  /*0b60*/  LDS.64 R30, [R4+0x780] ;  /* 0x00078000041e7984 */ /* 0x000fe40000000a00 */
[----:B0-----:R-:W-:-:S02]  /*0b70*/  DFMA R12, R12, R34, R10 ;  /* 0x000000220c0c722b */ /* 0x001fc4000000000a */
[----:B------:R-:W-:Y:S04]  /*0b80*/  LDS.64 R34, [R4+0x700] ;  /* 0x0007000004227984 */ /* 0x000fe80000000a00 */
[----:B------:R-:W0:Y:S01]  /*0b90*/  LDS.128 R8, [R6+0x70] ;  /* 0x0000700006087984 */ /* 0x000e220000000c00 */
[----:B------:R-:W-:Y:S06]  /*0ba0*/  BAR.SYNC.DEFER_BLOCKING 0x0 ;  /* 0x0000000000007b1d */ /* 0x000fec0000010000 */
[----:B------:R-:W2:Y:S04]  /*0bb0*/  LDG.E.64 R28, desc[UR10][R28.64+0x180] ;  /* 0x0001800a1c1c7981 */ /* 0x000ea8000c1e1b00 */
[----:B------:R-:W3:Y:S01]  /*0bc0*/  LDG.E.64 R36, desc[UR10][R36.64] ;  /* 0x0000000a24247981 */ /* 0x000ee2000c1e1b00 */
[----:B------:R-:W-:-:S04]  /*0bd0*/  UIADD3 UR6, UPT, UPT, UR6, 0x4, URZ ;  /* 0x0000000406067890 */ /* 0x000fc8000fffe0ff */
[----:B------:R-:W-:Y:S01]  /*0be0*/  UISETP.NE.AND UP0, UPT, UR6, URZ, UPT ;  /* 0x000000ff0600728c */ /* 0x000fe2000bf05270 */
[----:B------:R-:W-:Y:S01]  /*0bf0*/  IADD3 R17, PT, PT, R17, 0x40, RZ ;  /* 0x0000004011117810 */ /* 0x000fe20007ffe0ff */
[C---:B------:R-:W-:Y:S01]  /*0c00*/  IMAD R23, R16.reuse, 0x40, R23 ;  /* 0x0000004010177824 */ /* 0x040fe200078e0217 */
[C---:B------:R-:W-:Y:S02]  /*0c10*/  LEA R27, R16.reuse, R27, 0x6 ;  /* 0x0000001b101b7211 */ /* 0x040fe400078e30ff */
[C---:B------:R-:W-:Y:S02]  /*0c20*/  LEA R25, R16.reuse, R25, 0x6 ;  /* 0x0000001910197211 */ /* 0x040fe400078e30ff */
[----:B------:R-:W-:Y:S01]  /*0c30*/  LEA R19, R16, R19, 0x6 ;  /* 0x0000001310137211 */ /* 0x000fe200078e30ff */
[----:B--2---:R1:W-:Y:S04]  /*0c40*/  STS.64 [R20], R28 ;  /* 0x0000001c14007388 */ /* 0x0043e80000000a00 */
[----:B---3--:R-:W-:Y:S01]  /*0c50*/  STS.64 [R7], R36 ;  /* 0x0000002407007388 */ /* 0x008fe20000000a00 */
[----:B------:R-:W-:Y:S06]  /*0c60*/  BAR.SYNC.DEFER_BLOCKING 0x0 ;  /* 0x0000000000007b1d */ /* 0x000fec0000010000 */
[----:B-1----:R-:W-:-:S08]  /*0c70*/  DFMA R28, R32, R14, R12 ;  /* 0x0000000e201c722b */ /* 0x002fd0000000000c */
[----:B0-----:R-:W-:Y:S01]  /*0c80*/  DFMA R8, R8, R34, R28 ;  /* 0x000000220808722b */ /* 0x001fe2000000001c */
[----:B------:R-:W-:Y:S04]  /*0c90*/  LDS.64 R32, [R4] ;  /* 0x0000000004207984 */ /* 0x000fe80000000a00 */
[----:B------:R-:W0:Y:S04]  /*0ca0*/  LDS.128 R12, [R6] ;  /* 0x00000000060c7984 */ /* 0x000e280000000c00 */
[----:B------:R-:W1:Y:S01]  /*0cb0*/  LDS.64 R34, [R4+0x80] ;  /* 0x0000800004227984 */ /* 0x000e620000000a00 */
[----:B------:R-:W-:-:S03]  /*0cc0*/  DFMA R28, R30, R10, R8 ;  /* 0x0000000a1e1c722b */ /* 0x000fc60000000008 */
[----:B------:R-:W-:Y:S04]  /*0cd0*/  LDS.64 R30, [R4+0x100] ;  /* 0x00010000041e7984 */ /* 0x000fe80000000a00 */
[----:B------:R-:W2:Y:S04]  /*0ce0*/  LDS.128 R8, [R6+0x10] ;  /* 0x0000100006087984 */ /* 0x000ea80000000c00 */
[----:B------:R-:W3:Y:S01]  /*0cf0*/  LDS.64 R36, [R4+0x180] ;  /* 0x0001800004247984 */ /* 0x000ee20000000a00 */
[----:B0-----:R-:W-:-:S03]  /*0d00*/  DFMA R12, R12, R32, R28 ;  /* 0x000000200c0c722b */ /* 0x001fc6000000001c */
[----:B------:R-:W-:Y:S04]  /*0d10*/  LDS.64 R28, [R4+0x200] ;  /* 0x00020000041c7984 */ /* 0x000fe80000000a00 */
[----:B------:R-:W-:Y:S01]  /*0d20*/  LDS.64 R32, [R4+0x280] ;  /* 0x0002800004207984 */ /* 0x000fe20000000a00 */
[----:B-1----:R-:W-:-:S03]  /*0d30*/  DFMA R34, R34, R14, R12 ;  /* 0x0000000e2222722b */ /* 0x002fc6000000000c */
[----:B------:R-:W0:Y:S05]  /*0d40*/  LDS.128 R12, [R6+0x20] ;  /* 0x00002000060c7984 */ /* 0x000e2a0000000c00 */
[----:B--2---:R-:W-:Y:S01]  /*0d50*/  DFMA R8, R8, R30, R34 ;  /* 0x0000001e0808722b */ /* 0x004fe20000000022 */
[----:B------:R-:W-:Y:S04]  /*0d60*/  LDS.64 R30, [R4+0x300] ;  /* 0x00030000041e7984 */ /* 0x000fe80000000a00 */
[----:B------:R-:W-:Y:S03]  /*0d70*/  LDS.64 R34, [R4+0x380] ;  /* 0x0003800004227984 */ /* 0x000fe60000000a00 */
[----:B---3--:R-:W-:-:S02]  /*0d80*/  DFMA R36, R36, R10, R8 ;  /* 0x0000000a2424722b */ /* 0x008fc40000000008 */
[----:B------:R-:W1:Y:S06]  /*0d90*/  LDS.128 R8, [R6+0x30] ;  /* 0x0000300006087984 */ /* 0x000e6c0000000c00 */
[----:B0-----:R-:W-:Y:S01]  /*0da0*/  DFMA R12, R12, R28, R36 ;  /* 0x0000001c0c0c722b */ /* 0x001fe20000000024 */
[----:B------:R-:W-:Y:S04]  /*0db0*/  LDS.64 R28, [R4+0x400] ;  /* 0x00040000041c7984 */ /* 0x000fe80000000a00 */
[----:B------:R-:W-:Y:S03]  /*0dc0*/  LDS.64 R36, [R4+0x580] ;  /* 0x0005800004247984 */ /* 0x000fe60000000a00 */
[----:B------:R-:W-:-:S02]  /*0dd0*/  DFMA R32, R32, R14, R12 ;  /* 0x0000000e2020722b */ /* 0x000fc4000000000c */
[----:B------:R-:W0:Y:S06]  /*0de0*/  LDS.128 R12, [R6+0x40] ;  /* 0x00004000060c7984 */ /* 0x000e2c0000000c00 */
[----:B-1----:R-:W-:Y:S02]  /*0df0*/  DFMA R8, R8, R30, R32 ;  /* 0x0000001e0808722b */ /* 0x002fe40000000020 */
[----:B------:R-:W1:Y:S04]  /*0e00*/  LDS.64 R32, [R4+0x480] ;  /* 0x0004800004207984 */ /* 0x000e680000000a00 */
[----:B------:R-:W-:Y:S02]  /*0e10*/  LDS.64 R30, [R4+0x500] ;  /* 0x00050000041e7984 */ /* 0x000fe40000000a00 */
[----:B------:R-:W-:-:S02]  /*0e20*/  DFMA R34, R34, R10, R8 ;  /* 0x0000000a2222722b */ /* 0x000fc40000000008 */
[----:B------:R-:W2:Y:S06]  /*0e30*/  LDS.128 R8, [R6+0x50] ;  /* 0x0000500006087984 */ /* 0x000eac0000000c00 */
[----:B0-----:R-:W-:Y:S01]  /*0e40*/  DFMA R12, R12, R28, R34 ;  /* 0x0000001c0c0c722b */ /* 0x001fe20000000022 */
[----:B------:R-:W-:Y:S04]  /*0e50*/  LDS.64 R28, [R4+0x600] ;  /* 0x00060000041c7984 */ /* 0x000fe80000000a00 */
[----:B------:R-:W-:Y:S03]  /*0e60*/  LDS.64 R34, [R4+0x700] ;  /* 0x0007000004227984 */ /* 0x000fe60000000a00 */
[----:B-1----:R-:W-:-:S02]  /*0e70*/  DFMA R32, R32, R14, R12 ;  /* 0x0000000e2020722b */ /* 0x002fc4000000000c */
[----:B------:R-:W0:Y:S06]  /*0e80*/  LDS.128 R12, [R6+0x60] ;  /* 0x00006000060c7984 */ /* 0x000e2c0000000c00 */
[----:B--2---:R-:W-:Y:S01]  /*0e90*/  DFMA R8, R8, R30, R32 ;  /* 0x0000001e0808722b */ /* 0x004fe20000000020 */
[----:B------:R-:W1:Y:S04]  /*0ea0*/  LDS.64 R30, [R4+0x680] ;  /* 0x00068000041e7984 */ /* 0x000e680000000a00 */
[----:B------:R-:W-:Y:S03]  /*0eb0*/  LDS.64 R32, [R4+0x780] ;  /* 0x0007800004207984 */ /* 0x000fe60000000a00 */
[----:B------:R-:W-:-:S02]  /*0ec0*/  DFMA R36, R36, R10, R8 ;  /* 0x0000000a2424722b */ /* 0x000fc40000000008 */
[----:B------:R-:W2:Y:S06]  /*0ed0*/  LDS.128 R8, [R6+0x70] ;  /* 0x0000700006087984 */ /* 0x000eac0000000c00 */
[----:B0-----:R-:W-:-:S08]  /*0ee0*/  DFMA R12, R12, R28, R36 ;  /* 0x0000001c0c0c722b */ /* 0x001fd00000000024 */
[----:B-1----:R-:W-:-:S08]  /*0ef0*/  DFMA R12, R30, R14, R12 ;  /* 0x0000000e1e0c722b */ /* 0x002fd0000000000c */
[----:B--2---:R-:W-:-:S08]  /*0f00*/  DFMA R8, R8, R34, R12 ;  /* 0x000000220808722b */ /* 0x004fd0000000000c */
[----:B------:R-:W-:Y:S01]  /*0f10*/  DFMA R32, R32, R10, R8 ;  /* 0x0000000a2020722b */ /* 0x000fe20000000008 */
[----:B------:R-:W-:Y:S06]  /*0f20*/  BAR.SYNC.DEFER_BLOCKING 0x0 ;  /* 0x0000000000007b1d */ /* 0x000fec0000010000 */
[----:B------:R-:W-:Y:S05]  /*0f30*/  BRA.U UP0, `(.L_x_2) ;  /* 0xfffffff100e47547 */ /* 0x000fea000b83ffff */
[----:B------:R-:W-:-:S07]  /*0f40*/  MOV R22, UR5 ;  /* 0x0000000500167c02 */ /* 0x000fce0008000f00 */
.L_x_1:
[----:B------:R-:W-:-:S09]  /*0f50*/  ULOP3.LUT UP0, UR5, UR4, 0x3, URZ, 0xc0, !UPT ;  /* 0x0000000304057892 */ /* 0x000fd2000f80c0ff */
[----:B------:R-:W-:Y:S05]  /*0f60*/  BRA.U !UP0, `(.L_x_0) ;  /* 0x0000000908947547 */ /* 0x000fea000b800000 */
[----:B------:R-:W-:Y:S02]  /*0f70*/  UISETP.NE.AND UP0, UPT, UR5, 0x1, UPT ;  /* 0x000000010500788c */ /* 0x000fe4000bf05270 */
[----:B------:R-:W-:-:S04]  /*0f80*/  ULOP3.LUT UR4, UR4, 0x1, URZ, 0xc0, !UPT ;  /* 0x0000000104047892 */ /* 0x000fc8000f8ec0ff */
[----:B------:R-:W-:-:S03]  /*0f90*/  UISETP.NE.U32.AND UP1, UPT, UR4, 0x1, UPT ;  /* 0x000000010400788c */ /* 0x000fc6000bf25070 */
[----:B------:R-:W-:Y:S08]  /*0fa0*/  BRA.U !UP0, `(.L_x_3) ;  /* 0x0000000508a47547 */ /* 0x000ff0000b800000 */
[----:B------:R-:W0:Y:S01]  /*0fb0*/  LDC.64 R24, c[0x0][0x390] ;  /* 0x0000e400ff187b82 */ /* 0x000e220000000a00 */
[----:B------:R-:W1:Y:S01]  /*0fc0*/  LDCU UR4, c[0x0][0x384] ;  /* 0x00007080ff0477ac */ /* 0x000e620008000800 */
[----:B------:R-:W-:Y:S01]  /*0fd0*/  LEA R16, R22, R3, 0x4 ;  /* 0x0000000316107211 */ /* 0x000fe200078e20ff */
[----:B---3--:R-:W-:Y:S01]  /*0fe0*/  IMAD R17, R2, 0x10, R5 ;  /* 0x0000001002117824 */ /* 0x008fe200078e0205 */
[----:B------:R-:W-:-:S04]  /*0ff0*/  LEA R9, R22, R21, 0x4 ;  /* 0x0000001516097211 */ /* 0x000fc800078e20ff */
[----:B------:R-:W2:Y:S01]  /*1000*/  LDC.64 R18, c[0x0][0x398] ;  /* 0x0000e600ff127b82 */ /* 0x000ea20000000a00 */
[----:B-1----:R-:W-:Y:S02]  /*1010*/  IMAD R11, R16, UR4, R17 ;  /* 0x00000004100b7c24 */ /* 0x002fe4000f8e0211 */
[----:B0-----:R-:W-:-:S05]  /*1020*/  IMAD.WIDE R24, R9, 0x8, R24 ;  /* 0x0000000809187825 */ /* 0x001fca00078e0218 */
[----:B------:R-:W3:Y:S01]  /*1030*/  LDG.E.64 R36, desc[UR10][R24.64] ;  /* 0x0000000a18247981 */ /* 0x000ee2000c1e1b00 */
[----:B--2---:R-:W-:-:S06]  /*1040*/  IMAD.WIDE R8, R11, 0x8, R18 ;  /* 0x000000080b087825 */ /* 0x004fcc00078e0212 */
[----:B------:R-:W2:Y:S01]  /*1050*/  LDG.E.64 R8, desc[UR10][R8.64] ;  /* 0x0000000a08087981 */ /* 0x000ea2000c1e1b00 */
[----:B------:R-:W-:-:S03]  /*1060*/  IADD3 R16, PT, PT, R16, 0x10, RZ ;  /* 0x0000001010107810 */ /* 0x000fc60007ffe0ff */
[----:B---3--:R-:W-:Y:S04]  /*1070*/  STS.64 [R20], R36 ;  /* 0x0000002414007388 */ /* 0x008fe80000000a00 */
[----:B--2---:R-:W-:Y:S01]  /*1080*/  STS.64 [R7], R8 ;  /* 0x0000000807007388 */ /* 0x004fe20000000a00 */
[----:B------:R-:W-:Y:S06]  /*1090*/  BAR.SYNC.DEFER_BLOCKING 0x0 ;  /* 0x0000000000007b1d */ /* 0x000fec0000010000 */
[----:B------:R-:W-:Y:S04]  /*10a0*/  LDS.64 R34, [R4] ;  /* 0x0000000004227984 */ /* 0x000fe80000000a00 */
[----:B------:R-:W0:Y:S04]  /*10b0*/  LDS.128 R8, [R6] ;  /* 0x0000000006087984 */ /* 0x000e280000000c00 */
[----:B------:R-:W1:Y:S04]  /*10c0*/  LDS.64 R30, [R4+0x80] ;  /* 0x00008000041e7984 */ /* 0x000e680000000a00 */
[----:B------:R-:W-:Y:S04]  /*10d0*/  LDS.64 R28, [R4+0x100] ;  /* 0x00010000041c7984 */ /* 0x000fe80000000a00 */
[----:B------:R-:W2:Y:S04]  /*10e0*/  LDS.128 R12, [R6+0x10] ;  /* 0x00001000060c7984 */ /* 0x000ea80000000c00 */
[----:B------:R-:W3:Y:S04]  /*10f0*/  LDS.64 R26, [R4+0x180] ;  /* 0x00018000041a7984 */ /* 0x000ee80000000a00 */
[----:B------:R-:W-:Y:S01]  /*1100*/  LDS.64 R36, [R4+0x580] ;  /* 0x0005800004247984 */ /* 0x000fe20000000a00 */
[----:B0-----:R-:W-:-:S08]  /*1110*/  DFMA R32, R8, R34, R32 ;  /* 0x000000220820722b */ /* 0x001fd00000000020 */
[----:B-1----:R-:W-:Y:S01]  /*1120*/  DFMA R32, R30, R10, R32 ;  /* 0x0000000a1e20722b */ /* 0x002fe20000000020 */
[----:B------:R-:W-:Y:S04]  /*1130*/  LDS.64 R30, [R4+0x200] ;  /* 0x00020000041e7984 */ /* 0x000fe80000000a00 */
[----:B------:R-:W0:Y:S03]  /*1140*/  LDS.128 R8, [R6+0x20] ;  /* 0x0000200006087984 */ /* 0x000e260000000c00 */
[----:B--2---:R-:W-:Y:S02]  /*1150*/  DFMA R12, R12, R28, R32 ;  /* 0x0000001c0c0c722b */ /* 0x004fe40000000020 */
[----:B------:R-:W1:Y:S04]  /*1160*/  LDS.64 R32, [R4+0x280] ;  /* 0x0002800004207984 */ /* 0x000e680000000a00 */
[----:B------:R-:W-:Y:S02]  /*1170*/  LDS.64 R28, [R4+0x300] ;  /* 0x00030000041c7984 */ /* 0x000fe40000000a00 */
[----:B---3--:R-:W-:-:S02]  /*1180*/  DFMA R34, R26, R14, R12 ;  /* 0x0000000e1a22722b */ /* 0x008fc4000000000c */
[----:B------:R-:W2:Y:S04]  /*1190*/  LDS.128 R12, [R6+0x30] ;  /* 0x00003000060c7984 */ /* 0x000ea80000000c00 */
[----:B------:R-:W3:Y:S02]  /*11a0*/  LDS.64 R26, [R4+0x380] ;  /* 0x00038000041a7984 */ /* 0x000ee40000000a00 */
[----:B0-----:R-:W-:Y:S02]  /*11b0*/  DFMA R8, R8, R30, R34 ;  /* 0x0000001e0808722b */ /* 0x001fe40000000022 */
[----:B------:R-:W-:Y:S06]  /*11c0*/  LDS.64 R30, [R4+0x400] ;  /* 0x00040000041e7984 */ /* 0x000fec0000000a00 */
[----:B-1----:R-:W-:-:S02]  /*11d0*/  DFMA R32, R32, R10, R8 ;  /* 0x0000000a2020722b */ /* 0x002fc40000000008 */
[----:B------:R-:W0:Y:S06]  /*11e0*/  LDS.128 R8, [R6+0x40] ;  /* 0x0000400006087984 */ /* 0x000e2c0000000c00 */
[----:B--2---:R-:W-:Y:S01]  /*11f0*/  DFMA R32, R12, R28, R32 ;  /* 0x0000001c0c20722b */ /* 0x004fe20000000020 */
[----:B------:R-:W1:Y:S07]  /*1200*/  LDS.64 R28, [R4+0x480] ;  /* 0x00048000041c7984 */ /* 0x000e6e0000000a00 */
[----:B---3--:R-:W-:Y:S01]  /*1210*/  DFMA R32, R26, R14, R32 ;  /* 0x0000000e1a20722b */ /* 0x008fe20000000020 */
[----:B------:R-:W-:Y:S04]  /*1220*/  LDS.64 R26, [R4+0x500] ;  /* 0x00050000041a7984 */ /* 0x000fe80000000a00 */
[----:B------:R-:W2:Y:S03]  /*1230*/  LDS.128 R12, [R6+0x50] ;  /* 0x00005000060c7984 */ /* 0x000ea60000000c00 */
[----:B0-----:R-:W-:-:S02]  /*1240*/  DFMA R8, R8, R30, R32 ;  /* 0x0000001e0808722b */ /* 0x001fc40000000020 */
[----:B------:R-:W-:Y:S04]  /*1250*/  LDS.64 R32, [R4+0x680] ;  /* 0x0006800004207984 */ /* 0x000fe80000000a00 */
[----:B------:R-:W-:Y:S02]  /*1260*/  LDS.64 R30, [R4+0x780] ;  /* 0x00078000041e7984 */ /* 0x000fe40000000a00 */
[----:B-1----:R-:W-:Y:S02]  /*1270*/  DFMA R8, R28, R10, R8 ;  /* 0x0000000a1c08722b */ /* 0x002fe40000000008 */
[----:B------:R-:W-:Y:S06]  /*1280*/  LDS.64 R28, [R4+0x600] ;  /* 0x00060000041c7984 */ /* 0x000fec0000000a00 */
[----:B--2---:R-:W-:Y:S01]  /*1290*/  DFMA R12, R12, R26, R8 ;  /* 0x0000001a0c0c722b */ /* 0x004fe20000000008 */
[----:B------:R-:W-:Y:S01]  /*12a0*/  IMAD R9, R16, UR4, R17 ;  /* 0x0000000410097c24 */ /* 0x000fe2000f8e0211 */
[----:B------:R-:W-:Y:S03]  /*12b0*/  LDS.64 R26, [R4+0x700] ;  /* 0x00070000041a7984 */ /* 0x000fe60000000a00 */
[----:B------:R-:W-:-:S03]  /*12c0*/  IMAD.WIDE R8, R9, 0x8, R18 ;  /* 0x0000000809087825 */ /* 0x000fc600078e0212 */
[----:B------:R-:W-:Y:S01]  /*12d0*/  DFMA R36, R36, R14, R12 ;  /* 0x0000000e2424722b */ /* 0x000fe2000000000c */
[----:B------:R-:W0:Y:S04]  /*12e0*/  LDS.128 R16, [R6+0x60] ;  /* 0x0000600006107984 */ /* 0x000e280000000c00 */
[----:B------:R-:W1:Y:S01]  /*12f0*/  LDS.128 R12, [R6+0x70] ;  /* 0x00007000060c7984 */ /* 0x000e620000000c00 */
[----:B------:R-:W-:Y:S06]  /*1300*/  BAR.SYNC.DEFER_BLOCKING 0x0 ;  /* 0x0000000000007b1d */ /* 0x000fec0000010000 */
[----:B------:R-:W2:Y:S04]  /*1310*/  LDG.E.64 R24, desc[UR10][R24.64+0x80] ;  /* 0x0000800a18187981 */ /* 0x000ea8000c1e1b00 */
[----:B------:R-:W3:Y:S01]  /*1320*/  LDG.E.64 R8, desc[UR10][R8.64] ;  /* 0x0000000a08087981 */ /* 0x000ee2000c1e1b00 */
[----:B0-----:R-:W-:-:S08]  /*1330*/  DFMA R36, R16, R28, R36 ;  /* 0x0000001c1024722b */ /* 0x001fd00000000024 */
[----:B------:R-:W-:-:S08]  /*1340*/  DFMA R36, R32, R18, R36 ;  /* 0x000000122024722b */ /* 0x000fd00000000024 */
[----:B-1----:R-:W-:Y:S01]  /*1350*/  DFMA R12, R12, R26, R36 ;  /* 0x0000001a0c0c722b */ /* 0x002fe20000000024 */
[----:B------:R-:W-:Y:S01]  /*1360*/  IADD3 R22, PT, PT, R22, 0x2, RZ ;  /* 0x0000000216167810 */ /* 0x000fe20007ffe0ff */
[----:B--2---:R0:W-:Y:S04]  /*1370*/  STS.64 [R20], R24 ;  /* 0x0000001814007388 */ /* 0x0041e80000000a00 */
[----:B---3--:R-:W-:Y:S01]  /*1380*/  STS.64 [R7], R8 ;  /* 0x0000000807007388 */ /* 0x008fe20000000a00 */
[----:B------:R-:W-:Y:S06]  /*1390*/  BAR.SYNC.DEFER_BLOCKING 0x0 ;  /* 0x0000000000007b1d */ /* 0x000fec0000010000 */
[----:B------:R-:W-:Y:S04]  /*13a0*/  LDS.64 R34, [R4] ;  /* 0x0000000004227984 */ /* 0x000fe80000000a00 */
[----:B------:R-:W1:Y:S04]  /*13b0*/  LDS.128 R8, [R6] ;  /* 0x0000000006087984 */ /* 0x000e680000000c00 */
[----:B------:R-:W2:Y:S04]  /*13c0*/  LDS.64 R28, [R4+0x80] ;  /* 0x00008000041c7984 */ /* 0x000ea80000000a00 */
[----:B------:R-:W-:Y:S04]  /*13d0*/  LDS.64 R32, [R4+0x100] ;  /* 0x0001000004207984 */ /* 0x000fe80000000a00 */
[----:B------:R-:W3:Y:S04]  /*13e0*/  LDS.128 R16, [R6+0x10] ;  /* 0x0000100006107984 */ /* 0x000ee80000000c00 */
[----:B------:R-:W4:Y:S01]  /*13f0*/  LDS.64 R26, [R4+0x180] ;  /* 0x00018000041a7984 */ /* 0x000f220000000a00 */
[----:B0-----:R-:W-:-:S03]  /*1400*/  DFMA R24, R30, R14, R12 ;  /* 0x0000000e1e18722b */ /* 0x001fc6000000000c */
[----:B------:R-:W-:Y:S04]  /*1410*/  LDS.64 R30, [R4+0x200] ;  /* 0x00020000041e7984 */ /* 0x000fe80000000a00 */
[----:B------:R-:W0:Y:S01]  /*1420*/  LDS.128 R12, [R6+0x20] ;  /* 0x00002000060c7984 */ /* 0x000e220000000c00 */
[----:B-1----:R-:W-:-:S03]  /*1430*/  DFMA R34, R8, R34, R24 ;  /* 0x000000220822722b */ /* 0x002fc60000000018 */
[----:B------:R-:W1:Y:S05]  /*1440*/  LDS.64 R24, [R4+0x280] ;  /* 0x0002800004187984 */ /* 0x000e6a0000000a00 */
[----:B--2---:R-:W-:Y:S01]  /*1450*/  DFMA R34, R28, R10, R34 ;  /* 0x0000000a1c22722b */ /* 0x004fe20000000022 */
[----:B------:R-:W-:Y:S04]  /*1460*/  LDS.64 R28, [R4+0x300] ;  /* 0x00030000041c7984 */ /* 0x000fe80000000a00 */
[----:B------:R-:W2:Y:S03]  /*1470*/  LDS.128 R8, [R6+0x30] ;  /* 0x0000300006087984 */ /* 0x000ea60000000c00 */
[----:B---3--:R-:W-:Y:S01]  /*1480*/  DFMA R34, R16, R32, R34 ;  /* 0x000000201022722b */ /* 0x008fe20000000022 */
[----:B------:R-:W3:Y:S07]  /*1490*/  LDS.64 R32, [R4+0x380] ;  /* 0x0003800004207984 */ /* 0x000eee0000000a00 */
[----:B----4-:R-:W-:Y:S01]  /*14a0*/  DFMA R34, R26, R18, R34 ;  /* 0x000000121a22722b */ /* 0x010fe20000000022 */
[----:B------:R-:W-:Y:S04]  /*14b0*/  LDS.64 R26, [R4+0x400] ;  /* 0x00040000041a7984 */ /* 0x000fe80000000a00 */
[----:B------:R-:W4:Y:S03]  /*14c0*/  LDS.128 R16, [R6+0x40] ;  /* 0x0000400006107984 */ /* 0x000f260000000c00 */
[----:B0-----:R-:W-:Y:S01]  /*14d0*/  DFMA R34, R12, R30, R34 ;  /* 0x0000001e0c22722b */ /* 0x001fe20000000022 */
[----:B------:R-:W0:Y:S07]  /*14e0*/  LDS.64 R30, [R4+0x480] ;  /* 0x00048000041e7984 */ /* 0x000e2e0000000a00 */
[----:B-1----:R-:W-:Y:S01]  /*14f0*/  DFMA R34, R24, R14, R34 ;  /* 0x0000000e1822722b */ /* 0x002fe20000000022 */
[----:B------:R-:W-:Y:S04]  /*1500*/  LDS.64 R24, [R4+0x500] ;  /* 0x0005000004187984 */ /* 0x000fe80000000a00 */
[----:B------:R-:W1:Y:S03]  /*1510*/  LDS.128 R12, [R6+0x50] ;  /* 0x00005000060c7984 */ /* 0x000e660000000c00 */
[----:B--2---:R-:W-:Y:S01]  /*1520*/  DFMA R34, R8, R28, R34 ;  /* 0x0000001c0822722b */ /* 0x004fe20000000022 */
[----:B------:R-:W2:Y:S07]  /*1530*/  LDS.64 R28, [R4+0x580] ;  /* 0x00058000041c7984 */ /* 0x000eae0000000a00 */
[----:B---3--:R-:W-:Y:S01]  /*1540*/  DFMA R34, R32, R10, R34 ;  /* 0x0000000a2022722b */ /* 0x008fe20000000022 */
[----:B------:R-:W-:Y:S04]  /*1550*/  LDS.64 R32, [R4+0x600] ;  /* 0x0006000004207984 */ /* 0x000fe80000000a00 */
[----:B------:R-:W3:Y:S03]  /*1560*/  LDS.128 R8, [R6+0x60] ;  /* 0x0000600006087984 */ /* 0x000ee60000000c00 */
[----:B----4-:R-:W-:Y:S01]  /*1570*/  DFMA R34, R16, R26, R34 ;  /* 0x0000001a1022722b */ /* 0x010fe20000000022 */
[----:B------:R-:W4:Y:S07]  /*1580*/  LDS.64 R26, [R4+0x680] ;  /* 0x00068000041a7984 */ /* 0x000f2e0000000a00 */
[----:B0-----:R-:W-:Y:S01]  /*1590*/  DFMA R34, R30, R18, R34 ;  /* 0x000000121e22722b */ /* 0x001fe20000000022 */
[----:B------:R-:W-:Y:S04]  /*15a0*/  LDS.64 R30, [R4+0x700] ;  /* 0x00070000041e7984 */ /* 0x000fe80000000a00 */
[----:B------:R-:W0:Y:S03]  /*15b0*/  LDS.128 R16, [R6+0x70] ;  /* 0x0000700006107984 */ /* 0x000e260000000c00 */
[----:B-1----:R-:W-:Y:S01]  /*15c0*/  DFMA R24, R12, R24, R34 ;  /* 0x000000180c18722b */ /* 0x002fe20000000022 */
[----:B------:R-:W1:Y:S07]  /*15d0*/  LDS.64 R12, [R4+0x780] ;  /* 0x00078000040c7984 */ /* 0x000e6e0000000a00 */
[----:B--2---:R-:W-:-:S08]  /*15e0*/  DFMA R14, R28, R14, R24 ;  /* 0x0000000e1c0e722b */ /* 0x004fd00000000018 */
[----:B---3--:R-:W-:-:S08]  /*15f0*/  DFMA R8, R8, R32, R14 ;  /* 0x000000200808722b */ /* 0x008fd0000000000e */
[----:B----4-:R-:W-:-:S08]  /*1600*/  DFMA R8, R26, R10, R8 ;  /* 0x0000000a1a08722b */ /* 0x010fd00000000008 */
[----:B0-----:R-:W-:-:S08]  /*1610*/  DFMA R8, R16, R30, R8 ;  /* 0x0000001e1008722b */ /* 0x001fd00000000008 */
[----:B-1----:R-:W-:Y:S01]  /*1620*/  DFMA R32, R12, R18, R8 ;  /* 0x000000120c20722b */ /* 0x002fe20000000008 */
[----:B------:R-:W-:Y:S10]  /*1630*/  BAR.SYNC.DEFER_BLOCKING 0x0 ;  /* 0x0000000000007b1d */ /* 0x000ff40000010000 */
.L_x_3:
[----:B------:R-:W-:Y:S05]  /*1640*/  BRA.U UP1, `(.L_x_0) ;  /* 0x0000000101dc7547 */ /* 0x000fea000b800000 */
[----:B------:R-:W0:Y:S01]  /*1650*/  LDC.64 R8, c[0x0][0x390] ;  /* 0x0000e400ff087b82 */ /* 0x000e220000000a00 */
[----:B------:R-:W1:Y:S01]  /*1660*/  LDCU UR4, c[0x0][0x384] ;  /* 0x00007080ff0477ac */ /* 0x000e620008000800 */
[----:B---3--:R-:W-:Y:S01]  /*1670*/  LEA R13, R2, R5, 0x4 ;  /* 0x00000005020d7211 */ /* 0x008fe200078e20ff */
[C---:B------:R-:W-:Y:S01]  /*1680*/  IMAD R12, R22.reuse, 0x10, R3 ;  /* 0x00000010160c7824 */ /* 0x040fe200078e0203 */
[----:B------:R-:W-:-:S04]  /*1690*/  LEA R21, R22, R21, 0x4 ;  /* 0x0000001516157211 */ /* 0x000fc800078e20ff */
[----:B------:R-:W2:Y:S01]  /*16a0*/  LDC.64 R10, c[0x0][0x398] ;  /* 0x0000e600ff0a7b82 */ /* 0x000ea20000000a00 */
[----:B-1----:R-:W-:Y:S02]  /*16b0*/  IMAD R13, R12, UR4, R13 ;  /* 0x000000040c0d7c24 */ /* 0x002fe4000f8e020d */
[----:B0-----:R-:W-:-:S05]  /*16c0*/  IMAD.WIDE R8, R21, 0x8, R8 ;  /* 0x0000000815087825 */ /* 0x001fca00078e0208 */
[----:B------:R-:W3:Y:S01]  /*16d0*/  LDG.E.64 R30, desc[UR10][R8.64] ;  /* 0x0000000a081e7981 */ /* 0x000ee2000c1e1b00 */
[----:B--2---:R-:W-:-:S05]  /*16e0*/  IMAD.WIDE R10, R13, 0x8, R10 ;  /* 0x000000080d0a7825 */ /* 0x004fca00078e020a */
[----:B------:R-:W2:Y:S04]  /*16f0*/  LDG.E.64 R34, desc[UR10][R10.64] ;  /* 0x0000000a0a227981 */ /* 0x000ea8000c1e1b00 */
        /* <DEDUP_REMOVED lines=9> */
[----:B------:R-:W-:Y:S04]  /*1790*/  LDS.64 R22, [R4+0x200] ;  /* 0x0002000004167984 */ /* 0x000fe80000000a00 */
[----:B------:R-:W4:Y:S04]  /*17a0*/  LDS.128 R8, [R6+0x20] ;  /* 0x0000200006087984 */ /* 0x000f280000000c00 */
[----:B------:R-:W5:Y:S01]  /*17b0*/  LDS.64 R30, [R4+0x280] ;  /* 0x00028000041e7984 */ /* 0x000f620000000a00 */
[----:B0-----:R-:W-:-:S03]  /*17c0*/  DFMA R12, R12, R36, R32 ;  /* 0x000000240c0c722b */ /* 0x001fc60000000020 */
[----:B------:R-:W-:Y:S05]  /*17d0*/  LDS.64 R32, [R4+0x780] ;  /* 0x0007800004207984 */ /* 0x000fea0000000a00 */
[----:B-1----:R-:W-:Y:S01]  /*17e0*/  DFMA R20, R24, R14, R12 ;  /* 0x0000000e1814722b */ /* 0x002fe2000000000c */
[----:B------:R-:W-:Y:S04]  /*17f0*/  LDS.64 R24, [R4+0x300] ;  /* 0x0003000004187984 */ /* 0x000fe80000000a00 */
[----:B------:R-:W0:Y:S03]  /*1800*/  LDS.128 R12, [R6+0x30] ;  /* 0x00003000060c7984 */ /* 0x000e260000000c00 */
[----:B--2---:R-:W-:Y:S01]  /*1810*/  DFMA R16, R16, R26, R20 ;  /* 0x0000001a1010722b */ /* 0x004fe20000000014 */
[----:B------:R-:W1:Y:S04]  /*1820*/  LDS.64 R26, [R4+0x380] ;  /* 0x00038000041a7984 */ /* 0x000e680000000a00 */
[----:B------:R-:W-:Y:S03]  /*1830*/  LDS.64 R20, [R4+0x400] ;  /* 0x0004000004147984 */ /* 0x000fe60000000a00 */
[----:B---3--:R-:W-:-:S02]  /*1840*/  DFMA R28, R28, R18, R16 ;  /* 0x000000121c1c722b */ /* 0x008fc40000000010 */
[----:B------:R-:W2:Y:S06]  /*1850*/  LDS.128 R16, [R6+0x40] ;  /* 0x0000400006107984 */ /* 0x000eac0000000c00 */
[----:B----4-:R-:W-:Y:S02]  /*1860*/  DFMA R8, R8, R22, R28 ;  /* 0x000000160808722b */ /* 0x010fe4000000001c */
[----:B------:R-:W3:Y:S04]  /*1870*/  LDS.64 R28, [R4+0x480] ;  /* 0x00048000041c7984 */ /* 0x000ee80000000a00 */
[----:B------:R-:W-:Y:S02]  /*1880*/  LDS.64 R22, [R4+0x500] ;  /* 0x0005000004167984 */ /* 0x000fe40000000a00 */
[----:B-----5:R-:W-:-:S02]  /*1890*/  DFMA R30, R30, R10, R8 ;  /* 0x0000000a1e1e722b */ /* 0x020fc40000000008 */
[----:B------:R-:W4:Y:S06]  /*18a0*/  LDS.128 R8, [R6+0x50] ;  /* 0x0000500006087984 */ /* 0x000f2c0000000c00 */
        /* <DEDUP_REMOVED lines=10> */
[----:B----4-:R-:W-:-:S08]  /*1950*/  DFMA R8, R8, R22, R30 ;  /* 0x000000160808722b */ /* 0x010fd0000000001e */
[----:B0-----:R-:W-:-:S08]  /*1960*/  DFMA R8, R24, R10, R8 ;  /* 0x0000000a1808722b */ /* 0x001fd00000000008 */
[----:B-1----:R-:W-:-:S08]  /*1970*/  DFMA R8, R12, R26, R8 ;  /* 0x0000001a0c08722b */ /* 0x002fd00000000008 */
[----:B--2---:R-:W-:-:S08]  /*1980*/  DFMA R8, R20, R14, R8 ;  /* 0x0000000e1408722b */ /* 0x004fd00000000008 */
[----:B---3--:R-:W-:-:S08]  /*1990*/  DFMA R8, R16, R28, R8 ;  /* 0x0000001c1008722b */ /* 0x008fd00000000008 */
[----:B------:R-:W-:Y:S01]  /*19a0*/  DFMA R32, R32, R18, R8 ;  /* 0x000000122020722b */ /* 0x000fe20000000008 */
[----:B------:R-:W-:Y:S10]  /*19b0*/  BAR.SYNC.DEFER_BLOCKING 0x0 ;  /* 0x0000000000007b1d */ /* 0x000ff40000010000 */
.L_x_0:
[----:B------:R-:W0:Y:S01]  /*19c0*/  LDC.64 R6, c[0x0][0x3a0] ;  /* 0x0000e800ff067b82 */ /* 0x000e220000000a00 */
[----:B------:R-:W2:Y:S01]  /*19d0*/  LDCU UR4, c[0x0][0x384] ;  /* 0x00007080ff0477ac */ /* 0x000ea20008000800 */
[----:B-1--4-:R-:W-:Y:S02]  /*19e0*/  LEA R3, R0, R3, 0x4 ;  /* 0x0000000300037211 */ /* 0x012fe400078e20ff */
[----:B---3--:R-:W-:-:S05]  /*19f0*/  LEA R2, R2, R5, 0x4 ;  /* 0x0000000502027211 */ /* 0x008fca00078e20ff */
[----:B--2---:R-:W-:-:S04]  /*1a00*/  IMAD R3, R3, UR4, R2 ;  /* 0x0000000403037c24 */ /* 0x004fc8000f8e0202 */
[----:B0-----:R-:W-:-:S05]  /*1a10*/  IMAD.WIDE R2, R3, 0x8, R6 ;  /* 0x0000000803027825 */ /* 0x001fca00078e0206 */
[----:B------:R-:W-:Y:S01]  /*1a20*/  STG.E.64 desc[UR10][R2.64], R32 ;  /* 0x0000002002007986 */ /* 0x000fe2000c101b0a */
[----:B------:R-:W-:Y:S05]  /*1a30*/  EXIT ;  /* 0x000000000000794d */ /* 0x000fea0003800000 */
.L_x_4:
[----:B------:R-:W-:-:S00]  /*1a40*/  BRA `(.L_x_4) ;  /* 0xfffffffc00fc7947 */ /* 0x000fc0000383ffff */
[----:B------:R-:W-:-:S00]  /*1a50*/  NOP ;  /* 0x0000000000007918 */ /* 0x000fc00000000000 */
        /* <DEDUP_REMOVED lines=10> */
.L_x_5:


//--------------------- .nv.shared.matmultgpu5    --------------------------
	.section	.nv.shared.matmultgpu5,"aw",@nobits
	.sectionflags	@""
	.align	8
.nv.shared.matmultgpu5:
	.zero		5120


//--------------------- .nv.shared.reserved.0     --------------------------
	.section	.nv.shared.reserved.0,"aw",@nobits
	.weak		__nv_reservedSMEM_offset_0_alias
	.size		__nv_reservedSMEM_offset_0_alias, 0, 64
	.other		__nv_reservedSMEM_offset_0_alias,@"STO_CUDA_RESERVED_SHARED STV_DEFAULT"
__nv_reservedSMEM_offset_0_alias:
	.zero		0
	.zero		64


//--------------------- .nv.constant0.matmultgpu5 --------------------------
	.section	.nv.constant0.matmultgpu5,"a",@progbits
	.sectionflags	@""
	.align	4
.nv.constant0.matmultgpu5:
	.zero		936


//--------------------- SYMBOLS --------------------------

	.type		.nv.reservedSmem.offset0,@object
	.size		.nv.reservedSmem.offset0,0x4
	.type		.nv.reservedSmem.cap,@object
	.size		.nv.reservedSmem.cap,0x4
